//
// Generated by NVIDIA NVVM Compiler
//
// Compiler Build ID: CL-36424714
// Cuda compilation tools, release 13.0, V13.0.88
// Based on NVVM 20.0.0
//

.version 9.0
.target sm_100
.address_size 64

	// .globl	_Z28ppl_cukernel_pad_fast3_nhwc8I6__halfLi0EEvliiifPKlS2_PK6float4PS3_

.visible .entry _Z28ppl_cukernel_pad_fast3_nhwc8I6__halfLi0EEvliiifPKlS2_PK6float4PS3_(
	.param .u64 _Z28ppl_cukernel_pad_fast3_nhwc8I6__halfLi0EEvliiifPKlS2_PK6float4PS3__param_0,
	.param .u32 _Z28ppl_cukernel_pad_fast3_nhwc8I6__halfLi0EEvliiifPKlS2_PK6float4PS3__param_1,
	.param .u32 _Z28ppl_cukernel_pad_fast3_nhwc8I6__halfLi0EEvliiifPKlS2_PK6float4PS3__param_2,
	.param .u32 _Z28ppl_cukernel_pad_fast3_nhwc8I6__halfLi0EEvliiifPKlS2_PK6float4PS3__param_3,
	.param .f32 _Z28ppl_cukernel_pad_fast3_nhwc8I6__halfLi0EEvliiifPKlS2_PK6float4PS3__param_4,
	.param .u64 .ptr .align 1 _Z28ppl_cukernel_pad_fast3_nhwc8I6__halfLi0EEvliiifPKlS2_PK6float4PS3__param_5,
	.param .u64 .ptr .align 1 _Z28ppl_cukernel_pad_fast3_nhwc8I6__halfLi0EEvliiifPKlS2_PK6float4PS3__param_6,
	.param .u64 .ptr .align 1 _Z28ppl_cukernel_pad_fast3_nhwc8I6__halfLi0EEvliiifPKlS2_PK6float4PS3__param_7,
	.param .u64 .ptr .align 1 _Z28ppl_cukernel_pad_fast3_nhwc8I6__halfLi0EEvliiifPKlS2_PK6float4PS3__param_8
)
{
	.local .align 16 .b8 	__local_depot0[16];
	.reg .b64 	%SP;
	.reg .b64 	%SPL;
	.reg .pred 	%p<34>;
	.reg .b16 	%rs<3>;
	.reg .b32 	%r<68>;
	.reg .b32 	%f<187>;
	.reg .b64 	%rd<102>;

	mov.u64 	%SPL, __local_depot0;
	ld.param.u64 	%rd48, [_Z28ppl_cukernel_pad_fast3_nhwc8I6__halfLi0EEvliiifPKlS2_PK6float4PS3__param_0];
	ld.param.u32 	%r28, [_Z28ppl_cukernel_pad_fast3_nhwc8I6__halfLi0EEvliiifPKlS2_PK6float4PS3__param_2];
	ld.param.u32 	%r29, [_Z28ppl_cukernel_pad_fast3_nhwc8I6__halfLi0EEvliiifPKlS2_PK6float4PS3__param_3];
	ld.param.f32 	%f125, [_Z28ppl_cukernel_pad_fast3_nhwc8I6__halfLi0EEvliiifPKlS2_PK6float4PS3__param_4];
	ld.param.u64 	%rd46, [_Z28ppl_cukernel_pad_fast3_nhwc8I6__halfLi0EEvliiifPKlS2_PK6float4PS3__param_5];
	ld.param.u64 	%rd47, [_Z28ppl_cukernel_pad_fast3_nhwc8I6__halfLi0EEvliiifPKlS2_PK6float4PS3__param_6];
	ld.param.u64 	%rd49, [_Z28ppl_cukernel_pad_fast3_nhwc8I6__halfLi0EEvliiifPKlS2_PK6float4PS3__param_7];
	ld.param.u64 	%rd50, [_Z28ppl_cukernel_pad_fast3_nhwc8I6__halfLi0EEvliiifPKlS2_PK6float4PS3__param_8];
	cvta.to.global.u64 	%rd1, %rd49;
	cvta.to.global.u64 	%rd2, %rd50;
	add.u64 	%rd3, %SPL, 0;
	mov.u32 	%r30, %ctaid.x;
	mov.u32 	%r31, %ntid.x;
	mov.u32 	%r32, %tid.x;
	mad.lo.s32 	%r33, %r30, %r31, %r32;
	cvt.u64.u32 	%rd4, %r33;
	setp.le.s64 	%p2, %rd48, %rd4;
	@%p2 bra 	$L__BB0_62;
	cvta.to.global.u64 	%rd5, %rd47;
	cvta.to.global.u64 	%rd52, %rd46;
	ld.global.u64 	%rd6, [%rd52];
	ld.global.u64 	%rd7, [%rd52+8];
	ld.global.u64 	%rd8, [%rd52+16];
	ld.global.u64 	%rd53, [%rd5+48];
	add.s64 	%rd54, %rd53, %rd7;
	ld.global.u64 	%rd9, [%rd5+16];
	add.s64 	%rd55, %rd54, %rd9;
	mul.lo.s64 	%rd10, %rd55, %rd8;
	and.b64  	%rd56, %rd10, -4294967296;
	setp.ne.s64 	%p3, %rd56, 0;
	@%p3 bra 	$L__BB0_3;
	cvt.u32.u64 	%r34, %rd10;
	cvt.u32.u64 	%r35, %rd4;
	div.u32 	%r36, %r35, %r34;
	mul.lo.s32 	%r37, %r36, %r34;
	sub.s32 	%r38, %r35, %r37;
	cvt.u64.u32 	%rd94, %r36;
	cvt.u64.u32 	%rd95, %r38;
	bra.uni 	$L__BB0_4;
$L__BB0_3:
	div.s64 	%rd94, %rd4, %rd10;
	mul.lo.s64 	%rd57, %rd94, %rd10;
	sub.s64 	%rd95, %rd4, %rd57;
$L__BB0_4:
	cvt.u32.u64 	%r1, %rd94;
	cvt.s64.s32 	%rd17, %rd95;
	or.b64  	%rd58, %rd17, %rd8;
	and.b64  	%rd59, %rd58, -4294967296;
	setp.ne.s64 	%p4, %rd59, 0;
	@%p4 bra 	$L__BB0_6;
	cvt.u32.u64 	%r39, %rd8;
	cvt.u32.u64 	%r40, %rd17;
	div.u32 	%r41, %r40, %r39;
	mul.lo.s32 	%r42, %r41, %r39;
	sub.s32 	%r43, %r40, %r42;
	cvt.u64.u32 	%rd96, %r41;
	cvt.u64.u32 	%rd97, %r43;
	bra.uni 	$L__BB0_7;
$L__BB0_6:
	div.s64 	%rd96, %rd17, %rd8;
	mul.lo.s64 	%rd60, %rd96, %rd8;
	sub.s64 	%rd97, %rd17, %rd60;
$L__BB0_7:
	cvt.u32.u64 	%r44, %rd96;
	cvt.u32.u64 	%r45, %rd97;
	ld.global.u64 	%rd61, [%rd5];
	cvt.u32.u64 	%r46, %rd61;
	cvt.u32.u64 	%r47, %rd6;
	sub.s32 	%r48, %r1, %r46;
	setp.lt.s32 	%p5, %r48, 0;
	setp.ge.s32 	%p6, %r48, %r47;
	or.pred  	%p7, %p5, %p6;
	cvt.u32.u64 	%r49, %rd9;
	cvt.u32.u64 	%r50, %rd7;
	sub.s32 	%r51, %r44, %r49;
	setp.lt.s32 	%p8, %r51, 0;
	setp.ge.s32 	%p9, %r51, %r50;
	or.pred  	%p10, %p8, %p9;
	ld.global.u32 	%r52, [%rd5+24];
	cvt.u32.u64 	%r53, %rd8;
	sub.s32 	%r54, %r45, %r52;
	setp.lt.s32 	%p12, %r54, 0;
	setp.ge.s32 	%p13, %r54, %r53;
	or.pred  	%p14, %p12, %p13;
	or.pred  	%p15, %p14, %p10;
	or.pred  	%p1, %p15, %p7;
	cvt.s64.s32 	%rd63, %r48;
	selp.b64 	%rd64, 0, %rd63, %p7;
	cvt.s64.s32 	%rd65, %r51;
	selp.b64 	%rd66, 0, %rd65, %p10;
	mad.lo.s64 	%rd67, %rd64, %rd7, %rd66;
	cvt.s64.s32 	%rd68, %r54;
	selp.b64 	%rd69, 0, %rd68, %p14;
	mad.lo.s64 	%rd70, %rd67, %rd8, %rd69;
	cvt.s64.s32 	%rd71, %r29;
	mul.lo.s64 	%rd24, %rd70, %rd71;
	mul.lo.s64 	%rd25, %rd71, %rd4;
	setp.lt.s32 	%p16, %r28, 1;
	@%p16 bra 	$L__BB0_20;
	// begin inline asm
	{  cvt.rn.f16.f32 %rs2, %f125;}

	// end inline asm
	and.b32  	%r2, %r28, 15;
	setp.lt.u32 	%p17, %r28, 16;
	mov.b32 	%r59, 0;
	@%p17 bra 	$L__BB0_11;
	and.b32  	%r59, %r28, 2147483632;
	neg.s32 	%r63, %r59;
	add.s64 	%rd99, %rd3, 16;
	mov.b32 	%r56, {%rs2, %rs2};
$L__BB0_10:
	.pragma "nounroll";
	st.local.v4.b32 	[%rd99+-16], {%r56, %r56, %r56, %r56};
	st.local.v4.b32 	[%rd99], {%r56, %r56, %r56, %r56};
	add.s32 	%r63, %r63, 16;
	add.s64 	%rd99, %rd99, 32;
	setp.eq.s32 	%p18, %r63, 0;
	@%p18 bra 	$L__BB0_11;
	bra.uni 	$L__BB0_10;
$L__BB0_11:
	setp.eq.s32 	%p19, %r2, 0;
	@%p19 bra 	$L__BB0_20;
	and.b32  	%r6, %r28, 7;
	setp.lt.u32 	%p20, %r2, 8;
	@%p20 bra 	$L__BB0_14;
	mul.wide.u32 	%rd72, %r59, 2;
	add.s64 	%rd73, %rd3, %rd72;
	st.local.u16 	[%rd73], %rs2;
	st.local.u16 	[%rd73+2], %rs2;
	st.local.u16 	[%rd73+4], %rs2;
	st.local.u16 	[%rd73+6], %rs2;
	st.local.u16 	[%rd73+8], %rs2;
	st.local.u16 	[%rd73+10], %rs2;
	st.local.u16 	[%rd73+12], %rs2;
	st.local.u16 	[%rd73+14], %rs2;
	add.s32 	%r59, %r59, 8;
$L__BB0_14:
	setp.eq.s32 	%p21, %r6, 0;
	@%p21 bra 	$L__BB0_20;
	and.b32  	%r9, %r28, 3;
	setp.lt.u32 	%p22, %r6, 4;
	@%p22 bra 	$L__BB0_17;
	mul.wide.u32 	%rd74, %r59, 2;
	add.s64 	%rd75, %rd3, %rd74;
	st.local.u16 	[%rd75], %rs2;
	st.local.u16 	[%rd75+2], %rs2;
	st.local.u16 	[%rd75+4], %rs2;
	st.local.u16 	[%rd75+6], %rs2;
	add.s32 	%r59, %r59, 4;
$L__BB0_17:
	setp.eq.s32 	%p23, %r9, 0;
	@%p23 bra 	$L__BB0_20;
	mul.wide.u32 	%rd76, %r59, 2;
	add.s64 	%rd98, %rd3, %rd76;
	neg.s32 	%r62, %r9;
$L__BB0_19:
	.pragma "nounroll";
	st.local.u16 	[%rd98], %rs2;
	add.s64 	%rd98, %rd98, 2;
	add.s32 	%r62, %r62, 1;
	setp.ne.s32 	%p24, %r62, 0;
	@%p24 bra 	$L__BB0_19;
$L__BB0_20:
	setp.lt.s32 	%p25, %r29, 1;
	@%p25 bra 	$L__BB0_62;
	ld.local.v4.f32 	{%f186, %f185, %f184, %f183}, [%rd3];
	and.b32  	%r15, %r29, 7;
	setp.lt.u32 	%p26, %r29, 8;
	mov.b32 	%r65, 0;
	@%p26 bra 	$L__BB0_40;
	and.b32  	%r65, %r29, 2147483640;
	neg.s32 	%r64, %r65;
	shl.b64 	%rd77, %rd25, 4;
	add.s64 	%rd78, %rd77, %rd2;
	add.s64 	%rd101, %rd78, 64;
	shl.b64 	%rd79, %rd24, 4;
	add.s64 	%rd80, %rd79, %rd1;
	add.s64 	%rd100, %rd80, 64;
$L__BB0_23:
	.pragma "nounroll";
	mov.f32 	%f127, %f183;
	mov.f32 	%f128, %f184;
	mov.f32 	%f129, %f185;
	mov.f32 	%f130, %f186;
	@%p1 bra 	$L__BB0_25;
	ld.global.v4.f32 	{%f130, %f129, %f128, %f127}, [%rd100+-64];
$L__BB0_25:
	st.global.v4.f32 	[%rd101+-64], {%f130, %f129, %f128, %f127};
	mov.f32 	%f131, %f183;
	mov.f32 	%f132, %f184;
	mov.f32 	%f133, %f185;
	mov.f32 	%f134, %f186;
	@%p1 bra 	$L__BB0_27;
	ld.global.v4.f32 	{%f134, %f133, %f132, %f131}, [%rd100+-48];
$L__BB0_27:
	st.global.v4.f32 	[%rd101+-48], {%f134, %f133, %f132, %f131};
	mov.f32 	%f135, %f183;
	mov.f32 	%f136, %f184;
	mov.f32 	%f137, %f185;
	mov.f32 	%f138, %f186;
	@%p1 bra 	$L__BB0_29;
	ld.global.v4.f32 	{%f138, %f137, %f136, %f135}, [%rd100+-32];
$L__BB0_29:
	st.global.v4.f32 	[%rd101+-32], {%f138, %f137, %f136, %f135};
	mov.f32 	%f139, %f183;
	mov.f32 	%f140, %f184;
	mov.f32 	%f141, %f185;
	mov.f32 	%f142, %f186;
	@%p1 bra 	$L__BB0_31;
	ld.global.v4.f32 	{%f142, %f141, %f140, %f139}, [%rd100+-16];
$L__BB0_31:
	st.global.v4.f32 	[%rd101+-16], {%f142, %f141, %f140, %f139};
	mov.f32 	%f143, %f183;
	mov.f32 	%f144, %f184;
	mov.f32 	%f145, %f185;
	mov.f32 	%f146, %f186;
	@%p1 bra 	$L__BB0_33;
	ld.global.v4.f32 	{%f146, %f145, %f144, %f143}, [%rd100];
$L__BB0_33:
	st.global.v4.f32 	[%rd101], {%f146, %f145, %f144, %f143};
	mov.f32 	%f147, %f183;
	mov.f32 	%f148, %f184;
	mov.f32 	%f149, %f185;
	mov.f32 	%f150, %f186;
	@%p1 bra 	$L__BB0_35;
	ld.global.v4.f32 	{%f150, %f149, %f148, %f147}, [%rd100+16];
$L__BB0_35:
	st.global.v4.f32 	[%rd101+16], {%f150, %f149, %f148, %f147};
	mov.f32 	%f151, %f183;
	mov.f32 	%f152, %f184;
	mov.f32 	%f153, %f185;
	mov.f32 	%f154, %f186;
	@%p1 bra 	$L__BB0_37;
	ld.global.v4.f32 	{%f154, %f153, %f152, %f151}, [%rd100+32];
$L__BB0_37:
	st.global.v4.f32 	[%rd101+32], {%f154, %f153, %f152, %f151};
	mov.f32 	%f155, %f183;
	mov.f32 	%f156, %f184;
	mov.f32 	%f157, %f185;
	mov.f32 	%f158, %f186;
	@%p1 bra 	$L__BB0_39;
	ld.global.v4.f32 	{%f158, %f157, %f156, %f155}, [%rd100+48];
$L__BB0_39:
	st.global.v4.f32 	[%rd101+48], {%f158, %f157, %f156, %f155};
	add.s32 	%r64, %r64, 8;
	add.s64 	%rd101, %rd101, 128;
	add.s64 	%rd100, %rd100, 128;
	setp.ne.s32 	%p27, %r64, 0;
	@%p27 bra 	$L__BB0_23;
$L__BB0_40:
	setp.eq.s32 	%p28, %r15, 0;
	@%p28 bra 	$L__BB0_62;
	and.b32  	%r23, %r29, 3;
	setp.lt.u32 	%p29, %r15, 4;
	@%p29 bra 	$L__BB0_51;
	cvt.u64.u32 	%rd81, %r65;
	add.s64 	%rd38, %rd25, %rd81;
	add.s64 	%rd82, %rd24, %rd81;
	shl.b64 	%rd83, %rd82, 4;
	add.s64 	%rd39, %rd1, %rd83;
	mov.f32 	%f159, %f183;
	mov.f32 	%f160, %f184;
	mov.f32 	%f161, %f185;
	mov.f32 	%f162, %f186;
	@%p1 bra 	$L__BB0_44;
	ld.global.v4.f32 	{%f162, %f161, %f160, %f159}, [%rd39];
$L__BB0_44:
	shl.b64 	%rd84, %rd38, 4;
	add.s64 	%rd40, %rd2, %rd84;
	st.global.v4.f32 	[%rd40], {%f162, %f161, %f160, %f159};
	mov.f32 	%f163, %f183;
	mov.f32 	%f164, %f184;
	mov.f32 	%f165, %f185;
	mov.f32 	%f166, %f186;
	@%p1 bra 	$L__BB0_46;
	ld.global.v4.f32 	{%f166, %f165, %f164, %f163}, [%rd39+16];
$L__BB0_46:
	st.global.v4.f32 	[%rd40+16], {%f166, %f165, %f164, %f163};
	mov.f32 	%f167, %f183;
	mov.f32 	%f168, %f184;
	mov.f32 	%f169, %f185;
	mov.f32 	%f170, %f186;
	@%p1 bra 	$L__BB0_48;
	ld.global.v4.f32 	{%f170, %f169, %f168, %f167}, [%rd39+32];
$L__BB0_48:
	st.global.v4.f32 	[%rd40+32], {%f170, %f169, %f168, %f167};
	mov.f32 	%f171, %f183;
	mov.f32 	%f172, %f184;
	mov.f32 	%f173, %f185;
	mov.f32 	%f174, %f186;
	@%p1 bra 	$L__BB0_50;
	ld.global.v4.f32 	{%f174, %f173, %f172, %f171}, [%rd39+48];
$L__BB0_50:
	st.global.v4.f32 	[%rd40+48], {%f174, %f173, %f172, %f171};
	add.s32 	%r65, %r65, 4;
$L__BB0_51:
	setp.eq.s32 	%p30, %r23, 0;
	@%p30 bra 	$L__BB0_62;
	setp.eq.s32 	%p31, %r23, 1;
	@%p31 bra 	$L__BB0_58;
	cvt.u64.u32 	%rd85, %r65;
	add.s64 	%rd41, %rd25, %rd85;
	add.s64 	%rd86, %rd24, %rd85;
	shl.b64 	%rd87, %rd86, 4;
	add.s64 	%rd42, %rd1, %rd87;
	mov.f32 	%f175, %f183;
	mov.f32 	%f176, %f184;
	mov.f32 	%f177, %f185;
	mov.f32 	%f178, %f186;
	@%p1 bra 	$L__BB0_55;
	ld.global.v4.f32 	{%f178, %f177, %f176, %f175}, [%rd42];
$L__BB0_55:
	shl.b64 	%rd88, %rd41, 4;
	add.s64 	%rd43, %rd2, %rd88;
	st.global.v4.f32 	[%rd43], {%f178, %f177, %f176, %f175};
	mov.f32 	%f179, %f183;
	mov.f32 	%f180, %f184;
	mov.f32 	%f181, %f185;
	mov.f32 	%f182, %f186;
	@%p1 bra 	$L__BB0_57;
	ld.global.v4.f32 	{%f182, %f181, %f180, %f179}, [%rd42+16];
$L__BB0_57:
	st.global.v4.f32 	[%rd43+16], {%f182, %f181, %f180, %f179};
	add.s32 	%r65, %r65, 2;
$L__BB0_58:
	and.b32  	%r58, %r29, 1;
	setp.eq.b32 	%p32, %r58, 1;
	not.pred 	%p33, %p32;
	@%p33 bra 	$L__BB0_62;
	cvt.u64.u32 	%rd44, %r65;
	add.s64 	%rd89, %rd25, %rd44;
	shl.b64 	%rd90, %rd89, 4;
	add.s64 	%rd45, %rd2, %rd90;
	@%p1 bra 	$L__BB0_61;
	add.s64 	%rd91, %rd24, %rd44;
	shl.b64 	%rd92, %rd91, 4;
	add.s64 	%rd93, %rd1, %rd92;
	ld.global.v4.f32 	{%f186, %f185, %f184, %f183}, [%rd93];
$L__BB0_61:
	st.global.v4.f32 	[%rd45], {%f186, %f185, %f184, %f183};
$L__BB0_62:
	ret;

}


// ===== COMPILED SASS (sm_100) =====

	.target	sm_100

	.elftype	@"ET_EXEC"


//--------------------- .note.nv.tkinfo           --------------------------
	.section	.note.nv.tkinfo,"",@"SHT_NOTE"
	.sectionflags	@"SHF_NOTE_NV_TKINFO"
	.tkinfo
        /*0018*/ 	.word	0x00000002
        /*0030*/ 	.string	""
        /*0030*/ 	.string	"ptxas"
        /*0030*/ 	.string	"Cuda compilation tools, release 13.0, V13.0.88"
        /*0030*/ 	.string	"Build cuda_13.0.r13.0/compiler.36424714_0"
        /*0030*/ 	.string	"-arch sm_100 -m 64 "



//--------------------- .note.nv.cuinfo           --------------------------
	.section	.note.nv.cuinfo,"",@"SHT_NOTE"
	.sectionflags	@"SHF_NOTE_NV_CUINFO"
        /*0018*/ 	.short	0x0002
        /*001a*/ 	.short	0x0064
        /*001c*/ 	.short	0x0082
	.zero		2


//--------------------- .nv.info                  --------------------------
	.section	.nv.info,"",@"SHT_CUDA_INFO"
	.align	4


	//----- nvinfo : EIATTR_REGCOUNT
	.align		4
        /*0000*/ 	.byte	0x04, 0x2f
        /*0002*/ 	.short	(.L_1 - .L_0)
	.align		4
.L_0:
        /*0004*/ 	.word	index@(_Z28ppl_cukernel_pad_fast3_nhwc8I6__halfLi0EEvliiifPKlS2_PK6float4PS3_)
        /*0008*/ 	.word	0x00000026


	//----- nvinfo : EIATTR_FRAME_SIZE
	.align		4
.L_1:
        /*000c*/ 	.byte	0x04, 0x11
        /*000e*/ 	.short	(.L_3 - .L_2)
	.align		4
.L_2:
        /*0010*/ 	.word	index@($__internal_0_$__cuda_sm20_div_s64)
        /*0014*/ 	.word	0x00000010


	//----- nvinfo : EIATTR_FRAME_SIZE
	.align		4
.L_3:
        /*0018*/ 	.byte	0x04, 0x11
        /*001a*/ 	.short	(.L_5 - .L_4)
	.align		4
.L_4:
        /*001c*/ 	.word	index@(_Z28ppl_cukernel_pad_fast3_nhwc8I6__halfLi0EEvliiifPKlS2_PK6float4PS3_)
        /*0020*/ 	.word	0x00000010


	//----- nvinfo : EIATTR_MIN_STACK_SIZE
	.align		4
.L_5:
        /*0024*/ 	.byte	0x04, 0x12
        /*0026*/ 	.short	(.L_7 - .L_6)
	.align		4
.L_6:
        /*0028*/ 	.word	index@(_Z28ppl_cukernel_pad_fast3_nhwc8I6__halfLi0EEvliiifPKlS2_PK6float4PS3_)
        /*002c*/ 	.word	0x00000010
.L_7:


//--------------------- .nv.compat                --------------------------
	.section	.nv.compat,"",@"SHT_CUDA_COMPAT_INFO"
	.align	4
        /*0000*/ 	.byte	0x02, 0x09, 0x00, 0x00, 0x02, 0x02, 0x01, 0x00, 0x02, 0x05, 0x05, 0x00, 0x03, 0x07, 0x01, 0x01
        /*0010*/ 	.byte	0x02, 0x03, 0x00, 0x00, 0x02, 0x06, 0x01, 0x00, 0x04, 0x0b, 0x08, 0x00, 0x09, 0x00, 0x00, 0x00
        /*0020*/ 	.byte	0x00, 0x00, 0x00, 0x00


//--------------------- .nv.info._Z28ppl_cukernel_pad_fast3_nhwc8I6__halfLi0EEvliiifPKlS2_PK6float4PS3_ --------------------------
	.section	.nv.info._Z28ppl_cukernel_pad_fast3_nhwc8I6__halfLi0EEvliiifPKlS2_PK6float4PS3_,"",@"SHT_CUDA_INFO"
	.sectionflags	@""
	.align	4


	//----- nvinfo : EIATTR_CUDA_API_VERSION
	.align		4
        /*0000*/ 	.byte	0x04, 0x37
        /*0002*/ 	.short	(.L_9 - .L_8)
.L_8:
        /*0004*/ 	.word	0x00000082


	//----- nvinfo : EIATTR_KPARAM_INFO
	.align		4
.L_9:
        /*0008*/ 	.byte	0x04, 0x17
        /*000a*/ 	.short	(.L_11 - .L_10)
.L_10:
        /*000c*/ 	.word	0x00000000
        /*0010*/ 	.short	0x0008
        /*0012*/ 	.short	0x0030
        /*0014*/ 	.byte	0x00, 0xf5, 0x21, 0x00


	//----- nvinfo : EIATTR_KPARAM_INFO
	.align		4
.L_11:
        /*0018*/ 	.byte	0x04, 0x17
        /*001a*/ 	.short	(.L_13 - .L_12)
.L_12:
        /*001c*/ 	.word	0x00000000
        /*0020*/ 	.short	0x0007
        /*0022*/ 	.short	0x0028
        /*0024*/ 	.byte	0x00, 0xf5, 0x21, 0x00


	//----- nvinfo : EIATTR_KPARAM_INFO
	.align		4
.L_13:
        /*0028*/ 	.byte	0x04, 0x17
        /*002a*/ 	.short	(.L_15 - .L_14)
.L_14:
        /*002c*/ 	.word	0x00000000
        /*0030*/ 	.short	0x0006
        /*0032*/ 	.short	0x0020
        /*0034*/ 	.byte	0x00, 0xf5, 0x21, 0x00


	//----- nvinfo : EIATTR_KPARAM_INFO
	.align		4
.L_15:
        /*0038*/ 	.byte	0x04, 0x17
        /*003a*/ 	.short	(.L_17 - .L_16)
.L_16:
        /*003c*/ 	.word	0x00000000
        /*0040*/ 	.short	0x0005
        /*0042*/ 	.short	0x0018
        /*0044*/ 	.byte	0x00, 0xf5, 0x21, 0x00


	//----- nvinfo : EIATTR_KPARAM_INFO
	.align		4
.L_17:
        /*0048*/ 	.byte	0x04, 0x17
        /*004a*/ 	.short	(.L_19 - .L_18)
.L_18:
        /*004c*/ 	.word	0x00000000
        /*0050*/ 	.short	0x0004
        /*0052*/ 	.short	0x0014
        /*0054*/ 	.byte	0x00, 0xf0, 0x11, 0x00


	//----- nvinfo : EIATTR_KPARAM_INFO
	.align		4
.L_19:
        /*0058*/ 	.byte	0x04, 0x17
        /*005a*/ 	.short	(.L_21 - .L_20)
.L_20:
        /*005c*/ 	.word	0x00000000
        /*0060*/ 	.short	0x0003
        /*0062*/ 	.short	0x0010
        /*0064*/ 	.byte	0x00, 0xf0, 0x11, 0x00


	//----- nvinfo : EIATTR_KPARAM_INFO
	.align		4
.L_21:
        /*0068*/ 	.byte	0x04, 0x17
        /*006a*/ 	.short	(.L_23 - .L_22)
.L_22:
        /*006c*/ 	.word	0x00000000
        /*0070*/ 	.short	0x0002
        /*0072*/ 	.short	0x000c
        /*0074*/ 	.byte	0x00, 0xf0, 0x11, 0x00


	//----- nvinfo : EIATTR_KPARAM_INFO
	.align		4
.L_23:
        /*0078*/ 	.byte	0x04, 0x17
        /*007a*/ 	.short	(.L_25 - .L_24)
.L_24:
        /*007c*/ 	.word	0x00000000
        /*0080*/ 	.short	0x0001
        /*0082*/ 	.short	0x0008
        /*0084*/ 	.byte	0x00, 0xf0, 0x11, 0x00


	//----- nvinfo : EIATTR_KPARAM_INFO
	.align		4
.L_25:
        /*0088*/ 	.byte	0x04, 0x17
        /*008a*/ 	.short	(.L_27 - .L_26)
.L_26:
        /*008c*/ 	.word	0x00000000
        /*0090*/ 	.short	0x0000
        /*0092*/ 	.short	0x0000
        /*0094*/ 	.byte	0x00, 0xf0, 0x21, 0x00


	//----- nvinfo : EIATTR_SPARSE_MMA_MASK
	.align		4
.L_27:
        /*0098*/ 	.byte	0x03, 0x50
        /*009a*/ 	.short	0x0000


	//----- nvinfo : EIATTR_MAXREG_COUNT
	.align		4
        /*009c*/ 	.byte	0x03, 0x1b
        /*009e*/ 	.short	0x00ff


	//----- nvinfo : EIATTR_MERCURY_ISA_VERSION
	.align		4
        /*00a0*/ 	.byte	0x03, 0x5f
        /*00a2*/ 	.short	0x0101


	//----- nvinfo : EIATTR_VRC_CTA_INIT_COUNT
	.align		4
        /*00a4*/ 	.byte	0x02, 0x4a
	.zero		1
	.zero		1


	//----- nvinfo : EIATTR_EXIT_INSTR_OFFSETS
	.align		4
        /*00a8*/ 	.byte	0x04, 0x1c
        /*00aa*/ 	.short	(.L_29 - .L_28)


	//   ....[0]....
.L_28:
        /*00ac*/ 	.word	0x00000090


	//   ....[1]....
        /*00b0*/ 	.word	0x00000bb0


	//   ....[2]....
        /*00b4*/ 	.word	0x00001070


	//   ....[3]....
        /*00b8*/ 	.word	0x00001300


	//   ....[4]....
        /*00bc*/ 	.word	0x000014c0


	//   ....[5]....
        /*00c0*/ 	.word	0x00001590


	//----- nvinfo : EIATTR_CRS_STACK_SIZE
	.align		4
.L_29:
        /*00c4*/ 	.byte	0x04, 0x1e
        /*00c6*/ 	.short	(.L_31 - .L_30)
.L_30:
        /*00c8*/ 	.word	0x00000000


	//----- nvinfo : EIATTR_CBANK_PARAM_SIZE
	.align		4
.L_31:
        /*00cc*/ 	.byte	0x03, 0x19
        /*00ce*/ 	.short	0x0038


	//----- nvinfo : EIATTR_PARAM_CBANK
	.align		4
        /*00d0*/ 	.byte	0x04, 0x0a
        /*00d2*/ 	.short	(.L_33 - .L_32)
	.align		4
.L_32:
        /*00d4*/ 	.word	index@(.nv.constant0._Z28ppl_cukernel_pad_fast3_nhwc8I6__halfLi0EEvliiifPKlS2_PK6float4PS3_)
        /*00d8*/ 	.short	0x0380
        /*00da*/ 	.short	0x0038


	//----- nvinfo : EIATTR_SW_WAR
	.align		4
.L_33:
        /*00dc*/ 	.byte	0x04, 0x36
        /*00de*/ 	.short	(.L_35 - .L_34)
.L_34:
        /*00e0*/ 	.word	0x00000008
.L_35:


//--------------------- .nv.callgraph             --------------------------
	.section	.nv.callgraph,"",@"SHT_CUDA_CALLGRAPH"
	.align	4
	.sectionentsize	8
	.align		4
        /*0000*/ 	.word	0x00000000
	.align		4
        /*0004*/ 	.word	0xffffffff
	.align		4
        /*0008*/ 	.word	0x00000000
	.align		4
        /*000c*/ 	.word	0xfffffffe
	.align		4
        /*0010*/ 	.word	0x00000000
	.align		4
        /*0014*/ 	.word	0xfffffffd
	.align		4
        /*0018*/ 	.word	0x00000000
	.align		4
        /*001c*/ 	.word	0xfffffffc


//--------------------- .text._Z28ppl_cukernel_pad_fast3_nhwc8I6__halfLi0EEvliiifPKlS2_PK6float4PS3_ --------------------------
	.section	.text._Z28ppl_cukernel_pad_fast3_nhwc8I6__halfLi0EEvliiifPKlS2_PK6float4PS3_,"ax",@progbits
	.align	128
        .global         _Z28ppl_cukernel_pad_fast3_nhwc8I6__halfLi0EEvliiifPKlS2_PK6float4PS3_
        .type           _Z28ppl_cukernel_pad_fast3_nhwc8I6__halfLi0EEvliiifPKlS2_PK6float4PS3_,@function
        .size           _Z28ppl_cukernel_pad_fast3_nhwc8I6__halfLi0EEvliiifPKlS2_PK6float4PS3_,(.L_x_14 - _Z28ppl_cukernel_pad_fast3_nhwc8I6__halfLi0EEvliiifPKlS2_PK6float4PS3_)
        .other          _Z28ppl_cukernel_pad_fast3_nhwc8I6__halfLi0EEvliiifPKlS2_PK6float4PS3_,@"STO_CUDA_ENTRY STV_DEFAULT"
_Z28ppl_cukernel_pad_fast3_nhwc8I6__halfLi0EEvliiifPKlS2_PK6float4PS3_:
.text._Z28ppl_cukernel_pad_fast3_nhwc8I6__halfLi0EEvliiifPKlS2_PK6float4PS3_:
[----:B------:R-:W0:Y:S01]  /*0000*/  LDC R1, c[0x0][0x37c] ;  /* 0x0000df00ff017b82 */ /* 0x000e220000000800 */
[----:B------:R-:W1:Y:S07]  /*0010*/  S2R R3, SR_TID.X ;  /* 0x0000000000037919 */ /* 0x000e6e0000002100 */
[----:B------:R-:W1:Y:S01]  /*0020*/  S2UR UR4, SR_CTAID.X ;  /* 0x00000000000479c3 */ /* 0x000e620000002500 */
[----:B------:R-:W2:Y:S01]  /*0030*/  LDCU.64 UR6, c[0x0][0x380] ;  /* 0x00007000ff0677ac */ /* 0x000ea20008000a00 */
[----:B0-----:R-:W-:-:S06]  /*0040*/  VIADD R1, R1, 0xfffffff0 ;  /* 0xfffffff001017836 */ /* 0x001fcc0000000000 */
[----:B------:R-:W1:Y:S02]  /*0050*/  LDC R0, c[0x0][0x360] ;  /* 0x0000d800ff007b82 */ /* 0x000e640000000800 */
[----:B-1----:R-:W-:-:S05]  /*0060*/  IMAD R0, R0, UR4, R3 ;  /* 0x0000000400007c24 */ /* 0x002fca000f8e0203 */
[----:B--2---:R-:W-:-:S04]  /*0070*/  ISETP.GE.U32.AND P0, PT, R0, UR6, PT ;  /* 0x0000000600007c0c */ /* 0x004fc8000bf06070 */
[----:B------:R-:W-:-:S13]  /*0080*/  ISETP.GE.AND.EX P0, PT, RZ, UR7, PT, P0 ;  /* 0x00000007ff007c0c */ /* 0x000fda000bf06300 */
[----:B------:R-:W-:Y:S05]  /*0090*/  @P0 EXIT ;  /* 0x000000000000094d */ /* 0x000fea0003800000 */
[----:B------:R-:W0:Y:S01]  /*00a0*/  LDC.64 R8, c[0x0][0x3a0] ;  /* 0x0000e800ff087b82 */ /* 0x000e220000000a00 */
[----:B------:R-:W0:Y:S07]  /*00b0*/  LDCU.64 UR4, c[0x0][0x358] ;  /* 0x00006b00ff0477ac */ /* 0x000e2e0008000a00 */
[----:B------:R-:W1:Y:S01]  /*00c0*/  LDC.64 R4, c[0x0][0x398] ;  /* 0x0000e600ff047b82 */ /* 0x000e620000000a00 */
[----:B0-----:R-:W2:Y:S04]  /*00d0*/  LDG.E.64 R6, desc[UR4][R8.64+0x30] ;  /* 0x0000300408067981 */ /* 0x001ea8000c1e1b00 */
[----:B------:R-:W2:Y:S04]  /*00e0*/  LDG.E.64 R10, desc[UR4][R8.64+0x10] ;  /* 0x00001004080a7981 */ /* 0x000ea8000c1e1b00 */
[----:B-1----:R-:W2:Y:S04]  /*00f0*/  LDG.E.64 R12, desc[UR4][R4.64+0x8] ;  /* 0x00000804040c7981 */ /* 0x002ea8000c1e1b00 */
[----:B------:R-:W3:Y:S04]  /*0100*/  LDG.E.64 R14, desc[UR4][R4.64+0x10] ;  /* 0x00001004040e7981 */ /* 0x000ee8000c1e1b00 */
[----:B------:R0:W5:Y:S01]  /*0110*/  LDG.E R2, desc[UR4][R4.64] ;  /* 0x0000000404027981 */ /* 0x000162000c1e1900 */
[----:B--2---:R-:W-:-:S04]  /*0120*/  IADD3 R3, P0, P1, R10, R6, R12 ;  /* 0x000000060a037210 */ /* 0x004fc8000791e00c */
[----:B------:R-:W-:Y:S01]  /*0130*/  IADD3.X R7, PT, PT, R11, R7, R13, P0, P1 ;  /* 0x000000070b077210 */ /* 0x000fe200007e240d */
[----:B---3--:R-:W-:-:S04]  /*0140*/  IMAD.WIDE.U32 R16, R3, R14, RZ ;  /* 0x0000000e03107225 */ /* 0x008fc800078e00ff */
[----:B------:R-:W-:-:S04]  /*0150*/  IMAD R6, R7, R14, RZ ;  /* 0x0000000e07067224 */ /* 0x000fc800078e02ff */
[----:B------:R-:W-:-:S04]  /*0160*/  IMAD R3, R15, R3, R6 ;  /* 0x000000030f037224 */ /* 0x000fc800078e0206 */
[----:B------:R-:W-:-:S05]  /*0170*/  IMAD.IADD R3, R17, 0x1, R3 ;  /* 0x0000000111037824 */ /* 0x000fca00078e0203 */
[----:B------:R-:W-:-:S13]  /*0180*/  ISETP.NE.U32.AND P0, PT, R3, RZ, PT ;  /* 0x000000ff0300720c */ /* 0x000fda0003f05070 */
[----:B0-----:R-:W-:Y:S05]  /*0190*/  @P0 BRA `(.L_x_0) ;  /* 0x0000000000540947 */ /* 0x001fea0003800000 */
[----:B------:R-:W0:Y:S01]  /*01a0*/  I2F.U32.RP R3, R16 ;  /* 0x0000001000037306 */ /* 0x000e220000209000 */
[----:B------:R-:W-:-:S07]  /*01b0*/  ISETP.NE.U32.AND P2, PT, R16, RZ, PT ;  /* 0x000000ff1000720c */ /* 0x000fce0003f45070 */
[----:B0-----:R-:W0:Y:S02]  /*01c0*/  MUFU.RCP R3, R3 ;  /* 0x0000000300037308 */ /* 0x001e240000001000 */
[----:B0-----:R-:W-:-:S06]  /*01d0*/  VIADD R4, R3, 0xffffffe ;  /* 0x0ffffffe03047836 */ /* 0x001fcc0000000000 */
[----:B------:R0:W1:Y:S02]  /*01e0*/  F2I.FTZ.U32.TRUNC.NTZ R5, R4 ;  /* 0x0000000400057305 */ /* 0x000064000021f000 */
[----:B0-----:R-:W-:Y:S01]  /*01f0*/  IMAD.MOV.U32 R4, RZ, RZ, RZ ;  /* 0x000000ffff047224 */ /* 0x001fe200078e00ff */
[----:B-1----:R-:W-:-:S05]  /*0200*/  IADD3 R7, PT, PT, RZ, -R5, RZ ;  /* 0x80000005ff077210 */ /* 0x002fca0007ffe0ff */
[----:B------:R-:W-:-:S04]  /*0210*/  IMAD R7, R7, R16, RZ ;  /* 0x0000001007077224 */ /* 0x000fc800078e02ff */
[----:B------:R-:W-:-:S06]  /*0220*/  IMAD.HI.U32 R5, R5, R7, R4 ;  /* 0x0000000705057227 */ /* 0x000fcc00078e0004 */
[----:B------:R-:W-:-:S04]  /*0230*/  IMAD.HI.U32 R3, R5, R0, RZ ;  /* 0x0000000005037227 */ /* 0x000fc800078e00ff */
[----:B------:R-:W-:-:S04]  /*0240*/  IMAD.MOV R5, RZ, RZ, -R3 ;  /* 0x000000ffff057224 */ /* 0x000fc800078e0a03 */
[----:B------:R-:W-:-:S05]  /*0250*/  IMAD R5, R16, R5, R0 ;  /* 0x0000000510057224 */ /* 0x000fca00078e0200 */
[----:B------:R-:W-:-:S13]  /*0260*/  ISETP.GE.U32.AND P0, PT, R5, R16, PT ;  /* 0x000000100500720c */ /* 0x000fda0003f06070 */
[----:B------:R-:W-:Y:S01]  /*0270*/  @P0 IMAD.IADD R5, R5, 0x1, -R16 ;  /* 0x0000000105050824 */ /* 0x000fe200078e0a10 */
[----:B------:R-:W-:-:S04]  /*0280*/  @P0 IADD3 R3, PT, PT, R3, 0x1, RZ ;  /* 0x0000000103030810 */ /* 0x000fc80007ffe0ff */
[----:B------:R-:W-:-:S13]  /*0290*/  ISETP.GE.U32.AND P1, PT, R5, R16, PT ;  /* 0x000000100500720c */ /* 0x000fda0003f26070 */
[----:B------:R-:W-:Y:S01]  /*02a0*/  @P1 VIADD R3, R3, 0x1 ;  /* 0x0000000103031836 */ /* 0x000fe20000000000 */
[----:B------:R-:W-:-:S05]  /*02b0*/  @!P2 LOP3.LUT R3, RZ, R16, RZ, 0x33, !PT ;  /* 0x00000010ff03a212 */ /* 0x000fca00078e33ff */
[----:B------:R-:W-:-:S04]  /*02c0*/  IMAD.MOV R7, RZ, RZ, -R3 ;  /* 0x000000ffff077224 */ /* 0x000fc800078e0a03 */
[----:B------:R-:W-:Y:S01]  /*02d0*/  IMAD R7, R16, R7, R0 ;  /* 0x0000000710077224 */ /* 0x000fe200078e0200 */
[----:B------:R-:W-:Y:S06]  /*02e0*/  BRA `(.L_x_1) ;  /* 0x0000000000247947 */ /* 0x000fec0003800000 */
.L_x_0:
[----:B------:R-:W-:Y:S01]  /*02f0*/  IMAD.MOV.U32 R5, RZ, RZ, R3 ;  /* 0x000000ffff057224 */ /* 0x000fe200078e0003 */
[----:B------:R-:W-:Y:S01]  /*0300*/  MOV R7, R0 ;  /* 0x0000000000077202 */ /* 0x000fe20000000f00 */
[----:B------:R-:W-:Y:S01]  /*0310*/  IMAD.MOV.U32 R8, RZ, RZ, RZ ;  /* 0x000000ffff087224 */ /* 0x000fe200078e00ff */
[----:B------:R-:W-:Y:S01]  /*0320*/  MOV R4, 0x350 ;  /* 0x0000035000047802 */ /* 0x000fe20000000f00 */
[----:B------:R-:W-:-:S07]  /*0330*/  IMAD.MOV.U32 R6, RZ, RZ, R16 ;  /* 0x000000ffff067224 */ /* 0x000fce00078e0010 */
[----:B-----5:R-:W-:Y:S05]  /*0340*/  CALL.REL.NOINC `($__internal_0_$__cuda_sm20_div_s64) ;  /* 0x0000001000947944 */ /* 0x020fea0003c00000 */
[----:B------:R-:W-:Y:S01]  /*0350*/  IMAD.MOV R7, RZ, RZ, -R8 ;  /* 0x000000ffff077224 */ /* 0x000fe200078e0a08 */
[----:B------:R-:W-:-:S03]  /*0360*/  MOV R3, R8 ;  /* 0x0000000800037202 */ /* 0x000fc60000000f00 */
[----:B------:R-:W-:-:S07]  /*0370*/  IMAD R7, R16, R7, R0 ;  /* 0x0000000710077224 */ /* 0x000fce00078e0200 */
.L_x_1:
[----:B------:R-:W-:Y:S01]  /*0380*/  SHF.R.S32.HI R8, RZ, 0x1f, R7 ;  /* 0x0000001fff087819 */ /* 0x000fe20000011407 */
[----:B------:R-:W-:Y:S03]  /*0390*/  BSSY.RECONVERGENT B0, `(.L_x_2) ;  /* 0x000001f000007945 */ /* 0x000fe60003800200 */
[----:B------:R-:W-:-:S04]  /*03a0*/  LOP3.LUT R4, R8, R15, RZ, 0xfc, !PT ;  /* 0x0000000f08047212 */ /* 0x000fc800078efcff */
[----:B------:R-:W-:-:S13]  /*03b0*/  ISETP.NE.U32.AND P0, PT, R4, RZ, PT ;  /* 0x000000ff0400720c */ /* 0x000fda0003f05070 */
[----:B------:R-:W-:Y:S05]  /*03c0*/  @P0 BRA `(.L_x_3) ;  /* 0x0000000000540947 */ /* 0x000fea0003800000 */
[----:B------:R-:W0:Y:S01]  /*03d0*/  I2F.U32.RP R6, R14 ;  /* 0x0000000e00067306 */ /* 0x000e220000209000 */
[----:B------:R-:W-:Y:S01]  /*03e0*/  IMAD.MOV R9, RZ, RZ, -R14 ;  /* 0x000000ffff097224 */ /* 0x000fe200078e0a0e */
[----:B------:R-:W-:-:S06]  /*03f0*/  ISETP.NE.U32.AND P2, PT, R14, RZ, PT ;  /* 0x000000ff0e00720c */ /* 0x000fcc0003f45070 */
[----:B0-----:R-:W0:Y:S02]  /*0400*/  MUFU.RCP R6, R6 ;  /* 0x0000000600067308 */ /* 0x001e240000001000 */
[----:B0-----:R-:W-:-:S06]  /*0410*/  VIADD R4, R6, 0xffffffe ;  /* 0x0ffffffe06047836 */ /* 0x001fcc0000000000 */
[----:B------:R0:W1:Y:S02]  /*0420*/  F2I.FTZ.U32.TRUNC.NTZ R5, R4 ;  /* 0x0000000400057305 */ /* 0x000064000021f000 */
[----:B0-----:R-:W-:Y:S02]  /*0430*/  IMAD.MOV.U32 R4, RZ, RZ, RZ ;  /* 0x000000ffff047224 */ /* 0x001fe400078e00ff */
[----:B-1----:R-:W-:-:S04]  /*0440*/  IMAD R9, R9, R5, RZ ;  /* 0x0000000509097224 */ /* 0x002fc800078e02ff */
[----:B------:R-:W-:-:S06]  /*0450*/  IMAD.HI.U32 R8, R5, R9, R4 ;  /* 0x0000000905087227 */ /* 0x000fcc00078e0004 */
[----:B------:R-:W-:-:S05]  /*0460*/  IMAD.HI.U32 R8, R8, R7, RZ ;  /* 0x0000000708087227 */ /* 0x000fca00078e00ff */
[----:B------:R-:W-:-:S05]  /*0470*/  IADD3 R5, PT, PT, -R8, RZ, RZ ;  /* 0x000000ff08057210 */ /* 0x000fca0007ffe1ff */
[----:B------:R-:W-:-:S05]  /*0480*/  IMAD R5, R14, R5, R7 ;  /* 0x000000050e057224 */ /* 0x000fca00078e0207 */
[----:B------:R-:W-:-:S13]  /*0490*/  ISETP.GE.U32.AND P0, PT, R5, R14, PT ;  /* 0x0000000e0500720c */ /* 0x000fda0003f06070 */
[----:B------:R-:W-:Y:S02]  /*04a0*/  @P0 IMAD.IADD R5, R5, 0x1, -R14 ;  /* 0x0000000105050824 */ /* 0x000fe400078e0a0e */
[----:B------:R-:W-:-:S03]  /*04b0*/  @P0 VIADD R8, R8, 0x1 ;  /* 0x0000000108080836 */ /* 0x000fc60000000000 */
[----:B------:R-:W-:-:S13]  /*04c0*/  ISETP.GE.U32.AND P1, PT, R5, R14, PT ;  /* 0x0000000e0500720c */ /* 0x000fda0003f26070 */
[----:B------:R-:W-:Y:S01]  /*04d0*/  @P1 VIADD R8, R8, 0x1 ;  /* 0x0000000108081836 */ /* 0x000fe20000000000 */
[----:B------:R-:W-:-:S04]  /*04e0*/  @!P2 LOP3.LUT R8, RZ, R14, RZ, 0x33, !PT ;  /* 0x0000000eff08a212 */ /* 0x000fc800078e33ff */
[----:B------:R-:W-:-:S05]  /*04f0*/  IADD3 R16, PT, PT, -R8, RZ, RZ ;  /* 0x000000ff08107210 */ /* 0x000fca0007ffe1ff */
[----:B------:R-:W-:Y:S01]  /*0500*/  IMAD R16, R14, R16, R7 ;  /* 0x000000100e107224 */ /* 0x000fe200078e0207 */
[----:B------:R-:W-:Y:S06]  /*0510*/  BRA `(.L_x_4) ;  /* 0x0000000000187947 */ /* 0x000fec0003800000 */
.L_x_3:
[----:B------:R-:W-:Y:S01]  /*0520*/  IMAD.MOV.U32 R6, RZ, RZ, R14 ;  /* 0x000000ffff067224 */ /* 0x000fe200078e000e */
[----:B------:R-:W-:Y:S01]  /*0530*/  MOV R4, 0x560 ;  /* 0x0000056000047802 */ /* 0x000fe20000000f00 */
[----:B------:R-:W-:-:S07]  /*0540*/  IMAD.MOV.U32 R5, RZ, RZ, R15 ;  /* 0x000000ffff057224 */ /* 0x000fce00078e000f */
[----:B-----5:R-:W-:Y:S05]  /*0550*/  CALL.REL.NOINC `($__internal_0_$__cuda_sm20_div_s64) ;  /* 0x0000001000107944 */ /* 0x020fea0003c00000 */
[----:B------:R-:W-:-:S04]  /*0560*/  IMAD.MOV R16, RZ, RZ, -R8 ;  /* 0x000000ffff107224 */ /* 0x000fc800078e0a08 */
[----:B------:R-:W-:-:S07]  /*0570*/  IMAD R16, R14, R16, R7 ;  /* 0x000000100e107224 */ /* 0x000fce00078e0207 */
.L_x_4:
[----:B------:R-:W-:Y:S05]  /*0580*/  BSYNC.RECONVERGENT B0 ;  /* 0x0000000000007941 */ /* 0x000fea0003800200 */
.L_x_2:
[----:B------:R-:W0:Y:S01]  /*0590*/  LDC.64 R4, c[0x0][0x3a0] ;  /* 0x0000e800ff047b82 */ /* 0x000e220000000a00 */
[----:B------:R-:W1:Y:S01]  /*05a0*/  LDCU UR7, c[0x0][0x390] ;  /* 0x00007200ff0777ac */ /* 0x000e620008000800 */
[----:B0-----:R-:W2:Y:S04]  /*05b0*/  LDG.E R6, desc[UR4][R4.64] ;  /* 0x0000000404067981 */ /* 0x001ea8000c1e1900 */
[----:B------:R-:W3:Y:S01]  /*05c0*/  LDG.E R9, desc[UR4][R4.64+0x18] ;  /* 0x0000180404097981 */ /* 0x000ee2000c1e1900 */
[----:B-1----:R-:W-:Y:S02]  /*05d0*/  USHF.R.S32.HI UR6, URZ, 0x1f, UR7 ;  /* 0x0000001fff067899 */ /* 0x002fe40008011407 */
[----:B------:R-:W-:Y:S01]  /*05e0*/  IMAD.WIDE.U32 R28, R0, UR7, RZ ;  /* 0x00000007001c7c25 */ /* 0x000fe2000f8e00ff */
[----:B--2---:R-:W-:-:S03]  /*05f0*/  IADD3 R7, PT, PT, -R6, R3, RZ ;  /* 0x0000000306077210 */ /* 0x004fc60007ffe1ff */
[----:B------:R-:W-:Y:S01]  /*0600*/  IMAD.IADD R3, R8, 0x1, -R10 ;  /* 0x0000000108037824 */ /* 0x000fe200078e0a0a */
[----:B-----5:R-:W-:Y:S01]  /*0610*/  ISETP.GE.AND P0, PT, R7, R2, PT ;  /* 0x000000020700720c */ /* 0x020fe20003f06270 */
[----:B---3--:R-:W-:-:S03]  /*0620*/  IMAD.IADD R9, R16, 0x1, -R9 ;  /* 0x0000000110097824 */ /* 0x008fc600078e0a09 */
[----:B------:R-:W-:Y:S02]  /*0630*/  ISETP.GE.AND P1, PT, R3, R12, PT ;  /* 0x0000000c0300720c */ /* 0x000fe40003f26270 */
[----:B------:R-:W-:Y:S02]  /*0640*/  SHF.R.S32.HI R2, RZ, 0x1f, R7 ;  /* 0x0000001fff027819 */ /* 0x000fe40000011407 */
[----:B------:R-:W-:Y:S02]  /*0650*/  ISETP.LT.OR P0, PT, R7, RZ, P0 ;  /* 0x000000ff0700720c */ /* 0x000fe40000701670 */
[----:B------:R-:W-:Y:S02]  /*0660*/  ISETP.LT.OR P1, PT, R3, RZ, P1 ;  /* 0x000000ff0300720c */ /* 0x000fe40000f21670 */
[----:B------:R-:W-:Y:S02]  /*0670*/  SHF.R.S32.HI R6, RZ, 0x1f, R3 ;  /* 0x0000001fff067819 */ /* 0x000fe40000011403 */
[----:B------:R-:W-:-:S02]  /*0680*/  SEL R11, R2, RZ, !P0 ;  /* 0x000000ff020b7207 */ /* 0x000fc40004000000 */
[----:B------:R-:W-:Y:S02]  /*0690*/  SEL R2, R3, RZ, !P1 ;  /* 0x000000ff03027207 */ /* 0x000fe40004800000 */
[----:B------:R-:W-:Y:S01]  /*06a0*/  SEL R3, R6, RZ, !P1 ;  /* 0x000000ff06037207 */ /* 0x000fe20004800000 */
[----:B------:R-:W-:Y:S01]  /*06b0*/  IMAD R11, R11, R12, RZ ;  /* 0x0000000c0b0b7224 */ /* 0x000fe200078e02ff */
[----:B------:R-:W0:Y:S01]  /*06c0*/  LDC R6, c[0x0][0x38c] ;  /* 0x0000e300ff067b82 */ /* 0x000e220000000800 */
[----:B------:R-:W-:Y:S02]  /*06d0*/  SEL R7, R7, RZ, !P0 ;  /* 0x000000ff07077207 */ /* 0x000fe40004000000 */
[C---:B------:R-:W-:Y:S02]  /*06e0*/  ISETP.GE.AND P2, PT, R9.reuse, R14, PT ;  /* 0x0000000e0900720c */ /* 0x040fe40003f46270 */
[----:B------:R-:W-:Y:S01]  /*06f0*/  SHF.R.S32.HI R5, RZ, 0x1f, R9 ;  /* 0x0000001fff057819 */ /* 0x000fe20000011409 */
[----:B------:R-:W-:Y:S01]  /*0700*/  IMAD.WIDE.U32 R2, R12, R7, R2 ;  /* 0x000000070c027225 */ /* 0x000fe200078e0002 */
[----:B------:R-:W-:-:S03]  /*0710*/  ISETP.LT.OR P2, PT, R9, RZ, P2 ;  /* 0x000000ff0900720c */ /* 0x000fc60001741670 */
[----:B------:R-:W-:Y:S01]  /*0720*/  IMAD R11, R13, R7, R11 ;  /* 0x000000070d0b7224 */ /* 0x000fe200078e020b */
[----:B------:R-:W-:Y:S02]  /*0730*/  SEL R4, R9, RZ, !P2 ;  /* 0x000000ff09047207 */ /* 0x000fe40005000000 */
[----:B------:R-:W-:Y:S01]  /*0740*/  SEL R5, R5, RZ, !P2 ;  /* 0x000000ff05057207 */ /* 0x000fe20005000000 */
[----:B------:R-:W-:Y:S01]  /*0750*/  IMAD.IADD R3, R3, 0x1, R11 ;  /* 0x0000000103037824 */ /* 0x000fe200078e020b */
[----:B------:R-:W-:-:S03]  /*0760*/  PLOP3.LUT P0, PT, P0, P2, P1, 0xfe, 0x0 ;  /* 0x000000000000781c */ /* 0x000fc60000705f16 */
[----:B------:R-:W-:-:S04]  /*0770*/  IMAD R3, R3, R14, RZ ;  /* 0x0000000e03037224 */ /* 0x000fc800078e02ff */
[-C--:B------:R-:W-:Y:S02]  /*0780*/  IMAD R15, R15, R2.reuse, R3 ;  /* 0x000000020f0f7224 */ /* 0x080fe400078e0203 */
[----:B------:R-:W-:Y:S01]  /*0790*/  IMAD.WIDE.U32 R2, R14, R2, R4 ;  /* 0x000000020e027225 */ /* 0x000fe200078e0004 */
[----:B0-----:R-:W-:-:S03]  /*07a0*/  ISETP.GE.AND P3, PT, R6, 0x1, PT ;  /* 0x000000010600780c */ /* 0x001fc60003f66270 */
[----:B------:R-:W-:Y:S01]  /*07b0*/  IMAD R5, R0, UR6, RZ ;  /* 0x0000000600057c24 */ /* 0x000fe2000f8e02ff */
[----:B------:R-:W-:Y:S01]  /*07c0*/  IADD3 R3, PT, PT, R3, R15, RZ ;  /* 0x0000000f03037210 */ /* 0x000fe20007ffe0ff */
[----:B------:R-:W-:-:S04]  /*07d0*/  IMAD.WIDE.U32 R26, R2, UR7, RZ ;  /* 0x00000007021a7c25 */ /* 0x000fc8000f8e00ff */
[----:B------:R-:W-:Y:S02]  /*07e0*/  IMAD R3, R3, UR7, RZ ;  /* 0x0000000703037c24 */ /* 0x000fe4000f8e02ff */
[----:B------:R-:W-:Y:S02]  /*07f0*/  IMAD.IADD R0, R29, 0x1, R5 ;  /* 0x000000011d007824 */ /* 0x000fe400078e0205 */
[----:B------:R-:W-:-:S04]  /*0800*/  IMAD R3, R2, UR6, R3 ;  /* 0x0000000602037c24 */ /* 0x000fc8000f8e0203 */
[----:B------:R-:W-:Y:S01]  /*0810*/  IMAD.IADD R2, R27, 0x1, R3 ;  /* 0x000000011b027824 */ /* 0x000fe200078e0203 */
[----:B------:R-:W-:Y:S06]  /*0820*/  @!P3 BRA `(.L_x_5) ;  /* 0x0000000000d8b947 */ /* 0x000fec0003800000 */
[----:B------:R-:W0:Y:S01]  /*0830*/  LDCU UR6, c[0x0][0x394] ;  /* 0x00007280ff0677ac */ /* 0x000e220008000800 */
[C---:B------:R-:W-:Y:S01]  /*0840*/  ISETP.GE.U32.AND P1, PT, R6.reuse, 0x10, PT ;  /* 0x000000100600780c */ /* 0x040fe20003f26070 */
[----:B------:R-:W-:Y:S01]  /*0850*/  IMAD.MOV.U32 R12, RZ, RZ, RZ ;  /* 0x000000ffff0c7224 */ /* 0x000fe200078e00ff */
[----:B------:R-:W-:-:S04]  /*0860*/  LOP3.LUT R14, R6, 0xf, RZ, 0xc0, !PT ;  /* 0x0000000f060e7812 */ /* 0x000fc800078ec0ff */
[----:B------:R-:W-:Y:S02]  /*0870*/  ISETP.NE.AND P2, PT, R14, RZ, PT ;  /* 0x000000ff0e00720c */ /* 0x000fe40003f45270 */
[----:B0-----:R-:W-:-:S05]  /*0880*/  F2FP.F16.F32.PACK_AB R8, RZ, UR6 ;  /* 0x00000006ff087c3e */ /* 0x001fca00080000ff */
[----:B------:R-:W-:Y:S06]  /*0890*/  @!P1 BRA `(.L_x_6) ;  /* 0x0000000000449947 */ /* 0x000fec0003800000 */
[----:B------:R-:W-:Y:S02]  /*08a0*/  LOP3.LUT R12, R6, 0x7ffffff0, RZ, 0xc0, !PT ;  /* 0x7ffffff0060c7812 */ /* 0x000fe400078ec0ff */
[----:B------:R-:W-:Y:S02]  /*08b0*/  IADD3 R13, PT, PT, R1, 0x10, RZ ;  /* 0x00000010010d7810 */ /* 0x000fe40007ffe0ff */
[----:B------:R-:W-:Y:S01]  /*08c0*/  PRMT R8, R8, 0x5410, R8 ;  /* 0x0000541008087816 */ /* 0x000fe20000000008 */
[----:B------:R-:W-:-:S07]  /*08d0*/  IMAD.MOV R3, RZ, RZ, -R12 ;  /* 0x000000ffff037224 */ /* 0x000fce00078e0a0c */
.L_x_7:
[----:B------:R-:W-:Y:S01]  /*08e0*/  VIADD R3, R3, 0x10 ;  /* 0x0000001003037836 */ /* 0x000fe20000000000 */
[-C--:B------:R-:W-:Y:S01]  /*08f0*/  MOV R4, R8.reuse ;  /* 0x0000000800047202 */ /* 0x080fe20000000f00 */
[--C-:B------:R-:W-:Y:S01]  /*0900*/  IMAD.MOV.U32 R9, RZ, RZ, R8.reuse ;  /* 0x000000ffff097224 */ /* 0x100fe200078e0008 */
[----:B------:R-:W-:Y:S01]  /*0910*/  MOV R11, R8 ;  /* 0x00000008000b7202 */ /* 0x000fe20000000f00 */
[--C-:B------:R-:W-:Y:S01]  /*0920*/  IMAD.MOV.U32 R10, RZ, RZ, R8.reuse ;  /* 0x000000ffff0a7224 */ /* 0x100fe200078e0008 */
[----:B------:R-:W-:Y:S01]  /*0930*/  ISETP.NE.AND P1, PT, R3, RZ, PT ;  /* 0x000000ff0300720c */ /* 0x000fe20003f25270 */
[--C-:B------:R-:W-:Y:S02]  /*0940*/  IMAD.MOV.U32 R5, RZ, RZ, R8.reuse ;  /* 0x000000ffff057224 */ /* 0x100fe400078e0008 */
[--C-:B------:R-:W-:Y:S01]  /*0950*/  IMAD.MOV.U32 R6, RZ, RZ, R8.reuse ;  /* 0x000000ffff067224 */ /* 0x100fe200078e0008 */
[----:B------:R-:W-:Y:S01]  /*0960*/  STL.128 [R13+-0x10], R8 ;  /* 0xfffff0080d007387 */ /* 0x000fe20000100c00 */
[----:B------:R-:W-:-:S05]  /*0970*/  IMAD.MOV.U32 R7, RZ, RZ, R8 ;  /* 0x000000ffff077224 */ /* 0x000fca00078e0008 */
[----:B------:R0:W-:Y:S02]  /*0980*/  STL.128 [R13], R4 ;  /* 0x000000040d007387 */ /* 0x0001e40000100c00 */
[----:B0-----:R-:W-:Y:S01]  /*0990*/  VIADD R13, R13, 0x20 ;  /* 0x000000200d0d7836 */ /* 0x001fe20000000000 */
[----:B------:R-:W-:Y:S06]  /*09a0*/  @P1 BRA `(.L_x_7) ;  /* 0xfffffffc00cc1947 */ /* 0x000fec000383ffff */
.L_x_6:
[----:B------:R-:W-:Y:S05]  /*09b0*/  @!P2 BRA `(.L_x_5) ;  /* 0x000000000074a947 */ /* 0x000fea0003800000 */
[----:B------:R-:W0:Y:S01]  /*09c0*/  LDC R5, c[0x0][0x38c] ;  /* 0x0000e300ff057b82 */ /* 0x000e220000000800 */
[----:B------:R-:W-:Y:S02]  /*09d0*/  ISETP.GE.U32.AND P1, PT, R14, 0x8, PT ;  /* 0x000000080e00780c */ /* 0x000fe40003f26070 */
[----:B------:R-:W-:-:S04]  /*09e0*/  PRMT R8, R8, 0x5410, R8 ;  /* 0x0000541008087816 */ /* 0x000fc80000000008 */
[C-C-:B------:R-:W-:Y:S02]  /*09f0*/  PRMT R9, R8.reuse, 0x5410, R8.reuse ;  /* 0x0000541008097816 */ /* 0x140fe40000000008 */
[C-C-:B------:R-:W-:Y:S02]  /*0a00*/  PRMT R6, R8.reuse, 0x5410, R8.reuse ;  /* 0x0000541008067816 */ /* 0x140fe40000000008 */
[----:B------:R-:W-:-:S03]  /*0a10*/  PRMT R7, R8, 0x5410, R8 ;  /* 0x0000541008077816 */ /* 0x000fc60000000008 */
[C---:B------:R-:W-:Y:S01]  /*0a20*/  @P1 IMAD R4, R12.reuse, 0x2, R1 ;  /* 0x000000020c041824 */ /* 0x040fe200078e0201 */
[----:B------:R-:W-:-:S04]  /*0a30*/  @P1 IADD3 R12, PT, PT, R12, 0x8, RZ ;  /* 0x000000080c0c1810 */ /* 0x000fc80007ffe0ff */
[----:B------:R1:W-:Y:S04]  /*0a40*/  @P1 STL.64 [R4], R8 ;  /* 0x0000000804001387 */ /* 0x0003e80000100a00 */
[----:B------:R1:W-:Y:S01]  /*0a50*/  @P1 STL.64 [R4+0x8], R6 ;  /* 0x0000080604001387 */ /* 0x0003e20000100a00 */
[----:B0-----:R-:W-:-:S04]  /*0a60*/  LOP3.LUT R3, R5, 0x7, RZ, 0xc0, !PT ;  /* 0x0000000705037812 */ /* 0x001fc800078ec0ff */
[----:B------:R-:W-:-:S13]  /*0a70*/  ISETP.NE.AND P2, PT, R3, RZ, PT ;  /* 0x000000ff0300720c */ /* 0x000fda0003f45270 */
[----:B-1----:R-:W-:Y:S05]  /*0a80*/  @!P2 BRA `(.L_x_5) ;  /* 0x000000000040a947 */ /* 0x002fea0003800000 */
[----:B------:R-:W-:Y:S02]  /*0a90*/  ISETP.GE.U32.AND P1, PT, R3, 0x4, PT ;  /* 0x000000040300780c */ /* 0x000fe40003f26070 */
[----:B------:R-:W-:Y:S02]  /*0aa0*/  PRMT R8, R8, 0x5410, R8 ;  /* 0x0000541008087816 */ /* 0x000fe40000000008 */
[----:B------:R-:W-:Y:S02]  /*0ab0*/  LOP3.LUT R3, R5, 0x3, RZ, 0xc0, !PT ;  /* 0x0000000305037812 */ /* 0x000fe400078ec0ff */
[----:B------:R-:W-:Y:S02]  /*0ac0*/  PRMT R9, R8, 0x5410, R8 ;  /* 0x0000541008097816 */ /* 0x000fe40000000008 */
[----:B------:R-:W-:-:S05]  /*0ad0*/  ISETP.NE.AND P2, PT, R3, RZ, PT ;  /* 0x000000ff0300720c */ /* 0x000fca0003f45270 */
[C---:B------:R-:W-:Y:S02]  /*0ae0*/  @P1 IMAD R4, R12.reuse, 0x2, R1 ;  /* 0x000000020c041824 */ /* 0x040fe400078e0201 */
[----:B------:R-:W-:-:S03]  /*0af0*/  @P1 VIADD R12, R12, 0x4 ;  /* 0x000000040c0c1836 */ /* 0x000fc60000000000 */
[----:B------:R0:W-:Y:S03]  /*0b00*/  @P1 STL.64 [R4], R8 ;  /* 0x0000000804001387 */ /* 0x0001e60000100a00 */
[----:B------:R-:W-:Y:S05]  /*0b10*/  @!P2 BRA `(.L_x_5) ;  /* 0x00000000001ca947 */ /* 0x000fea0003800000 */
[----:B------:R-:W-:Y:S02]  /*0b20*/  IMAD R12, R12, 0x2, R1 ;  /* 0x000000020c0c7824 */ /* 0x000fe400078e0201 */
[----:B------:R-:W-:-:S07]  /*0b30*/  IMAD.MOV R3, RZ, RZ, -R3 ;  /* 0x000000ffff037224 */ /* 0x000fce00078e0a03 */
.L_x_8:
[----:B------:R-:W-:Y:S01]  /*0b40*/  IADD3 R3, PT, PT, R3, 0x1, RZ ;  /* 0x0000000103037810 */ /* 0x000fe20007ffe0ff */
[----:B------:R1:W-:Y:S03]  /*0b50*/  STL.U16 [R12], R8 ;  /* 0x000000080c007387 */ /* 0x0003e60000100400 */
[----:B------:R-:W-:Y:S01]  /*0b60*/  ISETP.NE.AND P1, PT, R3, RZ, PT ;  /* 0x000000ff0300720c */ /* 0x000fe20003f25270 */
[----:B-1----:R-:W-:-:S12]  /*0b70*/  VIADD R12, R12, 0x2 ;  /* 0x000000020c0c7836 */ /* 0x002fd80000000000 */
[----:B------:R-:W-:Y:S05]  /*0b80*/  @P1 BRA `(.L_x_8) ;  /* 0xfffffffc00ec1947 */ /* 0x000fea000383ffff */
.L_x_5:
[----:B------:R-:W1:Y:S02]  /*0b90*/  LDC R3, c[0x0][0x390] ;  /* 0x0000e400ff037b82 */ /* 0x000e640000000800 */
[----:B-1----:R-:W-:-:S13]  /*0ba0*/  ISETP.GE.AND P1, PT, R3, 0x1, PT ;  /* 0x000000010300780c */ /* 0x002fda0003f26270 */
[----:B------:R-:W-:Y:S05]  /*0bb0*/  @!P1 EXIT ;  /* 0x000000000000994d */ /* 0x000fea0003800000 */
[----:B0-----:R0:W5:Y:S01]  /*0bc0*/  LDL.128 R4, [R1] ;  /* 0x0000000001047983 */ /* 0x0011620000100c00 */
[C---:B------:R-:W-:Y:S01]  /*0bd0*/  ISETP.GE.U32.AND P2, PT, R3.reuse, 0x8, PT ;  /* 0x000000080300780c */ /* 0x040fe20003f46070 */
[----:B------:R-:W-:Y:S01]  /*0be0*/  IMAD.MOV.U32 R24, RZ, RZ, RZ ;  /* 0x000000ffff187224 */ /* 0x000fe200078e00ff */
[----:B------:R-:W-:-:S04]  /*0bf0*/  LOP3.LUT R25, R3, 0x7, RZ, 0xc0, !PT ;  /* 0x0000000703197812 */ /* 0x000fc800078ec0ff */
[----:B------:R-:W-:-:S07]  /*0c00*/  ISETP.NE.AND P1, PT, R25, RZ, PT ;  /* 0x000000ff1900720c */ /* 0x000fce0003f25270 */
[----:B0-----:R-:W-:Y:S06]  /*0c10*/  @!P2 BRA `(.L_x_9) ;  /* 0x000000040014a947 */ /* 0x001fec0003800000 */
[----:B------:R-:W0:Y:S01]  /*0c20*/  LDCU.64 UR8, c[0x0][0x3a8] ;  /* 0x00007500ff0877ac */ /* 0x000e220008000a00 */
[----:B------:R-:W-:Y:S01]  /*0c30*/  LOP3.LUT R24, R3, 0x7ffffff8, RZ, 0xc0, !PT ;  /* 0x7ffffff803187812 */ /* 0x000fe200078ec0ff */
[----:B------:R-:W1:Y:S04]  /*0c40*/  LDCU.64 UR6, c[0x0][0x3b0] ;  /* 0x00007600ff0677ac */ /* 0x000e680008000a00 */
[----:B------:R-:W-:Y:S01]  /*0c50*/  IMAD.MOV R3, RZ, RZ, -R24 ;  /* 0x000000ffff037224 */ /* 0x000fe200078e0a18 */
[----:B0-----:R-:W-:Y:S02]  /*0c60*/  LEA R30, P4, R26, UR8, 0x4 ;  /* 0x000000081a1e7c11 */ /* 0x001fe4000f8820ff */
[----:B-1----:R-:W-:Y:S02]  /*0c70*/  LEA R34, P2, R28, UR6, 0x4 ;  /* 0x000000061c227c11 */ /* 0x002fe4000f8420ff */
[----:B------:R-:W-:-:S02]  /*0c80*/  IADD3 R30, P5, PT, R30, 0x40, RZ ;  /* 0x000000401e1e7810 */ /* 0x000fc40007fbe0ff */
[----:B------:R-:W-:Y:S02]  /*0c90*/  LEA.HI.X R31, R26, UR9, R2, 0x4, P4 ;  /* 0x000000091a1f7c11 */ /* 0x000fe4000a0f2402 */
[----:B------:R-:W-:Y:S02]  /*0ca0*/  IADD3 R34, P3, PT, R34, 0x40, RZ ;  /* 0x0000004022227810 */ /* 0x000fe40007f7e0ff */
[----:B------:R-:W-:Y:S01]  /*0cb0*/  LEA.HI.X R35, R28, UR7, R0, 0x4, P2 ;  /* 0x000000071c237c11 */ /* 0x000fe200090f2400 */
[----:B------:R-:W-:-:S03]  /*0cc0*/  IMAD.X R31, RZ, RZ, R31, P5 ;  /* 0x000000ffff1f7224 */ /* 0x000fc600028e061f */
[----:B------:R-:W-:-:S07]  /*0cd0*/  IADD3.X R35, PT, PT, RZ, R35, RZ, P3, !PT ;  /* 0x00000023ff237210 */ /* 0x000fce0001ffe4ff */
.L_x_10:
[----:B-1---5:R-:W-:Y:S01]  /*0ce0*/  IMAD.MOV.U32 R15, RZ, RZ, R7 ;  /* 0x000000ffff0f7224 */ /* 0x022fe200078e0007 */
[----:B------:R-:W-:Y:S01]  /*0cf0*/  MOV R13, R5 ;  /* 0x00000005000d7202 */ /* 0x000fe20000000f00 */
[----:B------:R-:W-:Y:S02]  /*0d00*/  IMAD.MOV.U32 R14, RZ, RZ, R6 ;  /* 0x000000ffff0e7224 */ /* 0x000fe400078e0006 */
[----:B------:R-:W-:-:S06]  /*0d10*/  IMAD.MOV.U32 R12, RZ, RZ, R4 ;  /* 0x000000ffff0c7224 */ /* 0x000fcc00078e0004 */
[----:B------:R-:W2:Y:S01]  /*0d20*/  @!P0 LDG.E.128 R12, desc[UR4][R30.64+-0x40] ;  /* 0xffffc0041e0c8981 */ /* 0x000ea2000c1e1d00 */
[----:B------:R-:W-:Y:S01]  /*0d30*/  IMAD.MOV.U32 R23, RZ, RZ, R7 ;  /* 0x000000ffff177224 */ /* 0x000fe200078e0007 */
[----:B------:R-:W-:Y:S01]  /*0d40*/  MOV R21, R5 ;  /* 0x0000000500157202 */ /* 0x000fe20000000f00 */
[----:B------:R-:W-:Y:S02]  /*0d50*/  IMAD.MOV.U32 R22, RZ, RZ, R6 ;  /* 0x000000ffff167224 */ /* 0x000fe400078e0006 */
[----:B------:R-:W-:Y:S02]  /*0d60*/  IMAD.MOV.U32 R20, RZ, RZ, R4 ;  /* 0x000000ffff147224 */ /* 0x000fe400078e0004 */
[----:B------:R-:W-:Y:S02]  /*0d70*/  IMAD.MOV.U32 R32, RZ, RZ, R34 ;  /* 0x000000ffff207224 */ /* 0x000fe400078e0022 */
[----:B------:R-:W-:-:S05]  /*0d80*/  IMAD.MOV.U32 R33, RZ, RZ, R35 ;  /* 0x000000ffff217224 */ /* 0x000fca00078e0023 */
[----:B--2---:R0:W-:Y:S04]  /*0d90*/  STG.E.128 desc[UR4][R32.64+-0x40], R12 ;  /* 0xffffc00c20007986 */ /* 0x0041e8000c101d04 */
[----:B------:R-:W2:Y:S01]  /*0da0*/  @!P0 LDG.E.128 R20, desc[UR4][R30.64+-0x30] ;  /* 0xffffd0041e148981 */ /* 0x000ea2000c1e1d00 */
[-C--:B------:R-:W-:Y:S01]  /*0db0*/  MOV R19, R7.reuse ;  /* 0x0000000700137202 */ /* 0x080fe20000000f00 */
[----:B------:R-:W-:Y:S02]  /*0dc0*/  IMAD.MOV.U32 R18, RZ, RZ, R6 ;  /* 0x000000ffff127224 */ /* 0x000fe400078e0006 */
[----:B------:R-:W-:Y:S02]  /*0dd0*/  IMAD.MOV.U32 R17, RZ, RZ, R5 ;  /* 0x000000ffff117224 */ /* 0x000fe400078e0005 */
[----:B------:R-:W-:Y:S01]  /*0de0*/  IMAD.MOV.U32 R16, RZ, RZ, R4 ;  /* 0x000000ffff107224 */ /* 0x000fe200078e0004 */
[----:B--2---:R1:W-:Y:S05]  /*0df0*/  STG.E.128 desc[UR4][R32.64+-0x30], R20 ;  /* 0xffffd01420007986 */ /* 0x0043ea000c101d04 */
[----:B------:R-:W2:Y:S01]  /*0e00*/  @!P0 LDG.E.128 R16, desc[UR4][R30.64+-0x20] ;  /* 0xffffe0041e108981 */ /* 0x000ea2000c1e1d00 */
[----:B------:R-:W-:Y:S01]  /*0e10*/  MOV R11, R7 ;  /* 0x00000007000b7202 */ /* 0x000fe20000000f00 */
[----:B------:R-:W-:-:S02]  /*0e20*/  IMAD.MOV.U32 R10, RZ, RZ, R6 ;  /* 0x000000ffff0a7224 */ /* 0x000fc400078e0006 */
[----:B------:R-:W-:Y:S02]  /*0e30*/  IMAD.MOV.U32 R9, RZ, RZ, R5 ;  /* 0x000000ffff097224 */ /* 0x000fe400078e0005 */
[----:B------:R-:W-:Y:S01]  /*0e40*/  IMAD.MOV.U32 R8, RZ, RZ, R4 ;  /* 0x000000ffff087224 */ /* 0x000fe200078e0004 */
[----:B--2---:R2:W-:Y:S05]  /*0e50*/  STG.E.128 desc[UR4][R32.64+-0x20], R16 ;  /* 0xffffe01020007986 */ /* 0x0045ea000c101d04 */
[----:B------:R-:W3:Y:S01]  /*0e60*/  @!P0 LDG.E.128 R8, desc[UR4][R30.64+-0x10] ;  /* 0xfffff0041e088981 */ /* 0x000ee2000c1e1d00 */
[----:B0-----:R-:W-:Y:S01]  /*0e70*/  MOV R15, R7 ;  /* 0x00000007000f7202 */ /* 0x001fe20000000f00 */
[----:B------:R-:W-:-:S02]  /*0e80*/  IMAD.MOV.U32 R14, RZ, RZ, R6 ;  /* 0x000000ffff0e7224 */ /* 0x000fc400078e0006 */
[----:B------:R-:W-:Y:S02]  /*0e90*/  IMAD.MOV.U32 R13, RZ, RZ, R5 ;  /* 0x000000ffff0d7224 */ /* 0x000fe400078e0005 */
[----:B------:R-:W-:Y:S01]  /*0ea0*/  IMAD.MOV.U32 R12, RZ, RZ, R4 ;  /* 0x000000ffff0c7224 */ /* 0x000fe200078e0004 */
[----:B---3--:R0:W-:Y:S05]  /*0eb0*/  STG.E.128 desc[UR4][R32.64+-0x10], R8 ;  /* 0xfffff00820007986 */ /* 0x0081ea000c101d04 */
[----:B------:R-:W3:Y:S01]  /*0ec0*/  @!P0 LDG.E.128 R12, desc[UR4][R30.64] ;  /* 0x000000041e0c8981 */ /* 0x000ee2000c1e1d00 */
[----:B-1----:R-:W-:Y:S01]  /*0ed0*/  MOV R23, R7 ;  /* 0x0000000700177202 */ /* 0x002fe20000000f00 */
[----:B------:R-:W-:-:S02]  /*0ee0*/  IMAD.MOV.U32 R22, RZ, RZ, R6 ;  /* 0x000000ffff167224 */ /* 0x000fc400078e0006 */
[----:B------:R-:W-:Y:S02]  /*0ef0*/  IMAD.MOV.U32 R21, RZ, RZ, R5 ;  /* 0x000000ffff157224 */ /* 0x000fe400078e0005 */
[----:B------:R-:W-:Y:S01]  /*0f00*/  IMAD.MOV.U32 R20, RZ, RZ, R4 ;  /* 0x000000ffff147224 */ /* 0x000fe200078e0004 */
[----:B---3--:R1:W-:Y:S05]  /*0f10*/  STG.E.128 desc[UR4][R32.64], R12 ;  /* 0x0000000c20007986 */ /* 0x0083ea000c101d04 */
[----:B------:R-:W3:Y:S01]  /*0f20*/  @!P0 LDG.E.128 R20, desc[UR4][R30.64+0x10] ;  /* 0x000010041e148981 */ /* 0x000ee2000c1e1d00 */
[----:B--2---:R-:W-:Y:S01]  /*0f30*/  MOV R19, R7 ;  /* 0x0000000700137202 */ /* 0x004fe20000000f00 */
[----:B------:R-:W-:-:S02]  /*0f40*/  IMAD.MOV.U32 R18, RZ, RZ, R6 ;  /* 0x000000ffff127224 */ /* 0x000fc400078e0006 */
[----:B------:R-:W-:Y:S02]  /*0f50*/  IMAD.MOV.U32 R17, RZ, RZ, R5 ;  /* 0x000000ffff117224 */ /* 0x000fe400078e0005 */
[----:B------:R-:W-:Y:S01]  /*0f60*/  IMAD.MOV.U32 R16, RZ, RZ, R4 ;  /* 0x000000ffff107224 */ /* 0x000fe200078e0004 */
[----:B---3--:R1:W-:Y:S05]  /*0f70*/  STG.E.128 desc[UR4][R32.64+0x10], R20 ;  /* 0x0000101420007986 */ /* 0x0083ea000c101d04 */
[----:B------:R-:W2:Y:S01]  /*0f80*/  @!P0 LDG.E.128 R16, desc[UR4][R30.64+0x20] ;  /* 0x000020041e108981 */ /* 0x000ea2000c1e1d00 */
[----:B0-----:R-:W-:Y:S01]  /*0f90*/  MOV R11, R7 ;  /* 0x00000007000b7202 */ /* 0x001fe20000000f00 */
[----:B------:R-:W-:-:S02]  /*0fa0*/  IMAD.MOV.U32 R10, RZ, RZ, R6 ;  /* 0x000000ffff0a7224 */ /* 0x000fc400078e0006 */
[----:B------:R-:W-:Y:S02]  /*0fb0*/  IMAD.MOV.U32 R9, RZ, RZ, R5 ;  /* 0x000000ffff097224 */ /* 0x000fe400078e0005 */
[----:B------:R-:W-:Y:S01]  /*0fc0*/  IMAD.MOV.U32 R8, RZ, RZ, R4 ;  /* 0x000000ffff087224 */ /* 0x000fe200078e0004 */
[----:B--2---:R1:W-:Y:S05]  /*0fd0*/  STG.E.128 desc[UR4][R32.64+0x20], R16 ;  /* 0x0000201020007986 */ /* 0x0043ea000c101d04 */
[----:B------:R0:W2:Y:S01]  /*0fe0*/  @!P0 LDG.E.128 R8, desc[UR4][R30.64+0x30] ;  /* 0x000030041e088981 */ /* 0x0000a2000c1e1d00 */
[----:B------:R-:W-:Y:S02]  /*0ff0*/  IADD3 R3, PT, PT, R3, 0x8, RZ ;  /* 0x0000000803037810 */ /* 0x000fe40007ffe0ff */
[----:B------:R-:W-:-:S02]  /*1000*/  IADD3 R34, P3, PT, R32, 0x80, RZ ;  /* 0x0000008020227810 */ /* 0x000fc40007f7e0ff */
[----:B------:R-:W-:-:S03]  /*1010*/  ISETP.NE.AND P2, PT, R3, RZ, PT ;  /* 0x000000ff0300720c */ /* 0x000fc60003f45270 */
[----:B------:R-:W-:Y:S01]  /*1020*/  IMAD.X R35, RZ, RZ, R33, P3 ;  /* 0x000000ffff237224 */ /* 0x000fe200018e0621 */
[----:B0-----:R-:W-:-:S05]  /*1030*/  IADD3 R30, P4, PT, R30, 0x80, RZ ;  /* 0x000000801e1e7810 */ /* 0x001fca0007f9e0ff */
[----:B------:R-:W-:Y:S01]  /*1040*/  IMAD.X R31, RZ, RZ, R31, P4 ;  /* 0x000000ffff1f7224 */ /* 0x000fe200020e061f */
[----:B--2---:R1:W-:Y:S03]  /*1050*/  STG.E.128 desc[UR4][R32.64+0x30], R8 ;  /* 0x0000300820007986 */ /* 0x0043e6000c101d04 */
[----:B------:R-:W-:Y:S05]  /*1060*/  @P2 BRA `(.L_x_10) ;  /* 0xfffffffc001c2947 */ /* 0x000fea000383ffff */
.L_x_9:
[----:B------:R-:W-:Y:S05]  /*1070*/  @!P1 EXIT ;  /* 0x000000000000994d */ /* 0x000fea0003800000 */
[----:B------:R-:W0:Y:S01]  /*1080*/  LDC R3, c[0x0][0x390] ;  /* 0x0000e400ff037b82 */ /* 0x000e220000000800 */
[----:B------:R-:W-:Y:S02]  /*1090*/  ISETP.GE.U32.AND P2, PT, R25, 0x4, PT ;  /* 0x000000041900780c */ /* 0x000fe40003f46070 */
[----:B0-----:R-:W-:-:S04]  /*10a0*/  LOP3.LUT R30, R3, 0x3, RZ, 0xc0, !PT ;  /* 0x00000003031e7812 */ /* 0x001fc800078ec0ff */
[----:B------:R-:W-:-:S07]  /*10b0*/  ISETP.NE.AND P1, PT, R30, RZ, PT ;  /* 0x000000ff1e00720c */ /* 0x000fce0003f25270 */
[----:B------:R-:W-:Y:S06]  /*10c0*/  @!P2 BRA `(.L_x_11) ;  /* 0x00000000008ca947 */ /* 0x000fec0003800000 */
[----:B------:R-:W0:Y:S01]  /*10d0*/  LDCU.64 UR6, c[0x0][0x3a8] ;  /* 0x00007500ff0677ac */ /* 0x000e220008000a00 */
[----:B-1----:R-:W-:Y:S01]  /*10e0*/  IADD3 R8, P2, PT, R24, R26, RZ ;  /* 0x0000001a18087210 */ /* 0x002fe20007f5e0ff */
[----:B-----5:R-:W-:Y:S01]  /*10f0*/  IMAD.MOV.U32 R18, RZ, RZ, R6 ;  /* 0x000000ffff127224 */ /* 0x020fe200078e0006 */
[----:B------:R-:W-:Y:S01]  /*1100*/  MOV R19, R7 ;  /* 0x0000000700137202 */ /* 0x000fe20000000f00 */
[----:B------:R-:W-:Y:S02]  /*1110*/  IMAD.MOV.U32 R17, RZ, RZ, R5 ;  /* 0x000000ffff117224 */ /* 0x000fe400078e0005 */
[----:B------:R-:W-:Y:S02]  /*1120*/  IMAD.X R9, RZ, RZ, R2, P2 ;  /* 0x000000ffff097224 */ /* 0x000fe400010e0602 */
[----:B------:R-:W-:Y:S01]  /*1130*/  IMAD.MOV.U32 R16, RZ, RZ, R4 ;  /* 0x000000ffff107224 */ /* 0x000fe200078e0004 */
[----:B0-----:R-:W-:-:S04]  /*1140*/  LEA R34, P2, R8, UR6, 0x4 ;  /* 0x0000000608227c11 */ /* 0x001fc8000f8420ff */
[----:B------:R-:W-:Y:S01]  /*1150*/  LEA.HI.X R35, R8, UR7, R9, 0x4, P2 ;  /* 0x0000000708237c11 */ /* 0x000fe200090f2409 */
[----:B------:R-:W0:Y:S04]  /*1160*/  LDCU.64 UR6, c[0x0][0x3b0] ;  /* 0x00007600ff0677ac */ /* 0x000e280008000a00 */
[----:B------:R-:W2:Y:S01]  /*1170*/  @!P0 LDG.E.128 R16, desc[UR4][R34.64] ;  /* 0x0000000422108981 */ /* 0x000ea2000c1e1d00 */
[----:B------:R-:W-:Y:S01]  /*1180*/  IADD3 R8, P2, PT, R24, R28, RZ ;  /* 0x0000001c18087210 */ /* 0x000fe20007f5e0ff */
[----:B------:R-:W-:Y:S02]  /*1190*/  IMAD.MOV.U32 R11, RZ, RZ, R7 ;  /* 0x000000ffff0b7224 */ /* 0x000fe400078e0007 */
[----:B------:R-:W-:Y:S01]  /*11a0*/  IMAD.MOV.U32 R10, RZ, RZ, R6 ;  /* 0x000000ffff0a7224 */ /* 0x000fe200078e0006 */
[----:B------:R-:W-:-:S02]  /*11b0*/  IADD3.X R9, PT, PT, RZ, R0, RZ, P2, !PT ;  /* 0x00000000ff097210 */ /* 0x000fc400017fe4ff */
[----:B0-----:R-:W-:-:S04]  /*11c0*/  LEA R32, P2, R8, UR6, 0x4 ;  /* 0x0000000608207c11 */ /* 0x001fc8000f8420ff */
[----:B------:R-:W-:Y:S01]  /*11d0*/  LEA.HI.X R33, R8, UR7, R9, 0x4, P2 ;  /* 0x0000000708217c11 */ /* 0x000fe200090f2409 */
[----:B------:R-:W-:Y:S01]  /*11e0*/  IMAD.MOV.U32 R9, RZ, RZ, R5 ;  /* 0x000000ffff097224 */ /* 0x000fe200078e0005 */
[----:B------:R-:W-:-:S03]  /*11f0*/  MOV R8, R4 ;  /* 0x0000000400087202 */ /* 0x000fc60000000f00 */
[----:B--2---:R0:W-:Y:S04]  /*1200*/  STG.E.128 desc[UR4][R32.64], R16 ;  /* 0x0000001020007986 */ /* 0x0041e8000c101d04 */
[----:B------:R-:W2:Y:S01]  /*1210*/  @!P0 LDG.E.128 R8, desc[UR4][R34.64+0x10] ;  /* 0x0000100422088981 */ /* 0x000ea2000c1e1d00 */
[----:B------:R-:W-:Y:S01]  /*1220*/  IMAD.MOV.U32 R15, RZ, RZ, R7 ;  /* 0x000000ffff0f7224 */ /* 0x000fe200078e0007 */
[-C--:B------:R-:W-:Y:S01]  /*1230*/  MOV R12, R4.reuse ;  /* 0x00000004000c7202 */ /* 0x080fe20000000f00 */
[--C-:B------:R-:W-:Y:S02]  /*1240*/  IMAD.MOV.U32 R14, RZ, RZ, R6.reuse ;  /* 0x000000ffff0e7224 */ /* 0x100fe400078e0006 */
[----:B------:R-:W-:Y:S01]  /*1250*/  IMAD.MOV.U32 R13, RZ, RZ, R5 ;  /* 0x000000ffff0d7224 */ /* 0x000fe200078e0005 */
[----:B--2---:R0:W-:Y:S05]  /*1260*/  STG.E.128 desc[UR4][R32.64+0x10], R8 ;  /* 0x0000100820007986 */ /* 0x0041ea000c101d04 */
[----:B------:R-:W2:Y:S01]  /*1270*/  @!P0 LDG.E.128 R12, desc[UR4][R34.64+0x20] ;  /* 0x00002004220c8981 */ /* 0x000ea2000c1e1d00 */
[----:B------:R-:W-:Y:S01]  /*1280*/  IMAD.MOV.U32 R23, RZ, RZ, R7 ;  /* 0x000000ffff177224 */ /* 0x000fe200078e0007 */
[----:B------:R-:W-:Y:S01]  /*1290*/  MOV R20, R4 ;  /* 0x0000000400147202 */ /* 0x000fe20000000f00 */
[----:B------:R-:W-:-:S02]  /*12a0*/  IMAD.MOV.U32 R22, RZ, RZ, R6 ;  /* 0x000000ffff167224 */ /* 0x000fc400078e0006 */
[----:B------:R-:W-:Y:S01]  /*12b0*/  IMAD.MOV.U32 R21, RZ, RZ, R5 ;  /* 0x000000ffff157224 */ /* 0x000fe200078e0005 */
[----:B--2---:R0:W-:Y:S05]  /*12c0*/  STG.E.128 desc[UR4][R32.64+0x20], R12 ;  /* 0x0000200c20007986 */ /* 0x0041ea000c101d04 */
[----:B------:R-:W2:Y:S01]  /*12d0*/  @!P0 LDG.E.128 R20, desc[UR4][R34.64+0x30] ;  /* 0x0000300422148981 */ /* 0x000ea2000c1e1d00 */
[----:B------:R-:W-:-:S03]  /*12e0*/  VIADD R24, R24, 0x4 ;  /* 0x0000000418187836 */ /* 0x000fc60000000000 */
[----:B--2---:R0:W-:Y:S04]  /*12f0*/  STG.E.128 desc[UR4][R32.64+0x30], R20 ;  /* 0x0000301420007986 */ /* 0x0041e8000c101d04 */
.L_x_11:
[----:B------:R-:W-:Y:S05]  /*1300*/  @!P1 EXIT ;  /* 0x000000000000994d */ /* 0x000fea0003800000 */
[----:B------:R-:W-:Y:S02]  /*1310*/  ISETP.NE.AND P2, PT, R30, 0x1, PT ;  /* 0x000000011e00780c */ /* 0x000fe40003f45270 */
[----:B------:R-:W-:-:S04]  /*1320*/  LOP3.LUT R3, R3, 0x1, RZ, 0xc0, !PT ;  /* 0x0000000103037812 */ /* 0x000fc800078ec0ff */
[----:B------:R-:W-:-:S07]  /*1330*/  ISETP.NE.U32.AND P1, PT, R3, 0x1, PT ;  /* 0x000000010300780c */ /* 0x000fce0003f25070 */
[----:B------:R-:W-:Y:S06]  /*1340*/  @!P2 BRA `(.L_x_12) ;  /* 0x00000000005ca947 */ /* 0x000fec0003800000 */
[----:B------:R-:W2:Y:S01]  /*1350*/  LDCU.64 UR6, c[0x0][0x3a8] ;  /* 0x00007500ff0677ac */ /* 0x000ea20008000a00 */
[----:B------:R-:W-:Y:S01]  /*1360*/  IADD3 R3, P2, PT, R24, R26, RZ ;  /* 0x0000001a18037210 */ /* 0x000fe20007f5e0ff */
[----:B01---5:R-:W-:Y:S01]  /*1370*/  IMAD.MOV.U32 R11, RZ, RZ, R7 ;  /* 0x000000ffff0b7224 */ /* 0x023fe200078e0007 */
[----:B------:R-:W-:Y:S01]  /*1380*/  MOV R10, R6 ;  /* 0x00000006000a7202 */ /* 0x000fe20000000f00 */
[----:B------:R-:W-:Y:S02]  /*1390*/  IMAD.MOV.U32 R9, RZ, RZ, R5 ;  /* 0x000000ffff097224 */ /* 0x000fe400078e0005 */
[----:B------:R-:W-:Y:S01]  /*13a0*/  IMAD.X R8, RZ, RZ, R2, P2 ;  /* 0x000000ffff087224 */ /* 0x000fe200010e0602 */
[----:B--2---:R-:W-:-:S04]  /*13b0*/  LEA R16, P2, R3, UR6, 0x4 ;  /* 0x0000000603107c11 */ /* 0x004fc8000f8420ff */
[----:B------:R-:W-:Y:S01]  /*13c0*/  LEA.HI.X R17, R3, UR7, R8, 0x4, P2 ;  /* 0x0000000703117c11 */ /* 0x000fe200090f2408 */
[----:B------:R-:W-:Y:S01]  /*13d0*/  IMAD.MOV.U32 R8, RZ, RZ, R4 ;  /* 0x000000ffff087224 */ /* 0x000fe200078e0004 */
[----:B------:R-:W0:Y:S05]  /*13e0*/  LDCU.64 UR6, c[0x0][0x3b0] ;  /* 0x00007600ff0677ac */ /* 0x000e2a0008000a00 */
[----:B------:R-:W2:Y:S01]  /*13f0*/  @!P0 LDG.E.128 R8, desc[UR4][R16.64] ;  /* 0x0000000410088981 */ /* 0x000ea2000c1e1d00 */
[----:B------:R-:W-:Y:S01]  /*1400*/  IADD3 R3, P2, PT, R24, R28, RZ ;  /* 0x0000001c18037210 */ /* 0x000fe20007f5e0ff */
[----:B------:R-:W-:Y:S01]  /*1410*/  IMAD.MOV.U32 R14, RZ, RZ, R6 ;  /* 0x000000ffff0e7224 */ /* 0x000fe200078e0006 */
[----:B------:R-:W-:Y:S01]  /*1420*/  MOV R15, R7 ;  /* 0x00000007000f7202 */ /* 0x000fe20000000f00 */
[----:B------:R-:W-:-:S02]  /*1430*/  IMAD.MOV.U32 R13, RZ, RZ, R5 ;  /* 0x000000ffff0d7224 */ /* 0x000fc400078e0005 */
[----:B------:R-:W-:Y:S01]  /*1440*/  IMAD.X R12, RZ, RZ, R0, P2 ;  /* 0x000000ffff0c7224 */ /* 0x000fe200010e0600 */
[----:B0-----:R-:W-:-:S04]  /*1450*/  LEA R18, P2, R3, UR6, 0x4 ;  /* 0x0000000603127c11 */ /* 0x001fc8000f8420ff */
[----:B------:R-:W-:Y:S01]  /*1460*/  LEA.HI.X R19, R3, UR7, R12, 0x4, P2 ;  /* 0x0000000703137c11 */ /* 0x000fe200090f240c */
[----:B------:R-:W-:-:S04]  /*1470*/  IMAD.MOV.U32 R12, RZ, RZ, R4 ;  /* 0x000000ffff0c7224 */ /* 0x000fc800078e0004 */
[----:B--2---:R2:W-:Y:S04]  /*1480*/  STG.E.128 desc[UR4][R18.64], R8 ;  /* 0x0000000812007986 */ /* 0x0045e8000c101d04 */
[----:B------:R-:W3:Y:S01]  /*1490*/  @!P0 LDG.E.128 R12, desc[UR4][R16.64+0x10] ;  /* 0x00001004100c8981 */ /* 0x000ee2000c1e1d00 */
[----:B------:R-:W-:-:S03]  /*14a0*/  IADD3 R24, PT, PT, R24, 0x2, RZ ;  /* 0x0000000218187810 */ /* 0x000fc60007ffe0ff */
[----:B---3--:R2:W-:Y:S04]  /*14b0*/  STG.E.128 desc[UR4][R18.64+0x10], R12 ;  /* 0x0000100c12007986 */ /* 0x0085e8000c101d04 */
.L_x_12:
[----:B------:R-:W-:Y:S05]  /*14c0*/  @P1 EXIT ;  /* 0x000000000000194d */ /* 0x000fea0003800000 */
[----:B012---:R-:W0:Y:S01]  /*14d0*/  @!P0 LDC.64 R8, c[0x0][0x3a8] ;  /* 0x0000ea00ff088b82 */ /* 0x007e220000000a00 */
[----:B------:R-:W-:Y:S01]  /*14e0*/  @!P0 IADD3 R26, P1, PT, R24, R26, RZ ;  /* 0x0000001a181a8210 */ /* 0x000fe20007f3e0ff */
[----:B------:R-:W1:Y:S04]  /*14f0*/  LDCU.64 UR6, c[0x0][0x3b0] ;  /* 0x00007600ff0677ac */ /* 0x000e680008000a00 */
[----:B------:R-:W-:Y:S01]  /*1500*/  @!P0 IMAD.X R3, RZ, RZ, R2, P1 ;  /* 0x000000ffff038224 */ /* 0x000fe200008e0602 */
[----:B0-----:R-:W-:-:S04]  /*1510*/  @!P0 LEA R2, P1, R26, R8, 0x4 ;  /* 0x000000081a028211 */ /* 0x001fc800078220ff */
[----:B------:R-:W-:-:S05]  /*1520*/  @!P0 LEA.HI.X R3, R26, R9, R3, 0x4, P1 ;  /* 0x000000091a038211 */ /* 0x000fca00008f2403 */
[----:B-----5:R-:W2:Y:S01]  /*1530*/  @!P0 LDG.E.128 R4, desc[UR4][R2.64] ;  /* 0x0000000402048981 */ /* 0x020ea2000c1e1d00 */
[----:B------:R-:W-:-:S05]  /*1540*/  IADD3 R24, P0, PT, R24, R28, RZ ;  /* 0x0000001c18187210 */ /* 0x000fca0007f1e0ff */
[----:B------:R-:W-:Y:S01]  /*1550*/  IMAD.X R9, RZ, RZ, R0, P0 ;  /* 0x000000ffff097224 */ /* 0x000fe200000e0600 */
[----:B-1----:R-:W-:-:S04]  /*1560*/  LEA R8, P0, R24, UR6, 0x4 ;  /* 0x0000000618087c11 */ /* 0x002fc8000f8020ff */
[----:B------:R-:W-:-:S05]  /*1570*/  LEA.HI.X R9, R24, UR7, R9, 0x4, P0 ;  /* 0x0000000718097c11 */ /* 0x000fca00080f2409 */
[----:B--2---:R-:W-:Y:S01]  /*1580*/  STG.E.128 desc[UR4][R8.64], R4 ;  /* 0x0000000408007986 */ /* 0x004fe2000c101d04 */
[----:B------:R-:W-:Y:S05]  /*1590*/  EXIT ;  /* 0x000000000000794d */ /* 0x000fea0003800000 */
        .weak           $__internal_0_$__cuda_sm20_div_s64
        .type           $__internal_0_$__cuda_sm20_div_s64,@function
        .size           $__internal_0_$__cuda_sm20_div_s64,(.L_x_14 - $__internal_0_$__cuda_sm20_div_s64)
$__internal_0_$__cuda_sm20_div_s64:
[-C--:B------:R-:W-:Y:S02]  /*15a0*/  IADD3 R21, P1, PT, RZ, -R6.reuse, RZ ;  /* 0x80000006ff157210 */ /* 0x080fe40007f3e0ff */
[----:B------:R-:W-:Y:S02]  /*15b0*/  ISETP.GE.AND P0, PT, R5, RZ, PT ;  /* 0x000000ff0500720c */ /* 0x000fe40003f06270 */
[-C--:B------:R-:W-:Y:S02]  /*15c0*/  IADD3.X R18, PT, PT, RZ, ~R5.reuse, RZ, P1, !PT ;  /* 0x80000005ff127210 */ /* 0x080fe40000ffe4ff */
[----:B------:R-:W-:Y:S02]  /*15d0*/  SEL R20, R21, R6, !P0 ;  /* 0x0000000615147207 */ /* 0x000fe40004000000 */
[----:B------:R-:W-:Y:S02]  /*15e0*/  SEL R21, R18, R5, !P0 ;  /* 0x0000000512157207 */ /* 0x000fe40004000000 */
[----:B------:R-:W-:-:S02]  /*15f0*/  ISETP.GE.AND P3, PT, R8, RZ, PT ;  /* 0x000000ff0800720c */ /* 0x000fc40003f66270 */
[----:B------:R-:W0:Y:S08]  /*1600*/  I2F.U64.RP R24, R20 ;  /* 0x0000001400187312 */ /* 0x000e300000309000 */
[----:B0-----:R-:W0:Y:S02]  /*1610*/  MUFU.RCP R24, R24 ;  /* 0x0000001800187308 */ /* 0x001e240000001000 */
[----:B0-----:R-:W-:Y:S01]  /*1620*/  VIADD R18, R24, 0x1ffffffe ;  /* 0x1ffffffe18127836 */ /* 0x001fe20000000000 */
[----:B------:R-:W-:-:S05]  /*1630*/  IADD3 R24, P4, PT, RZ, -R7, RZ ;  /* 0x80000007ff187210 */ /* 0x000fca0007f9e0ff */
[----:B------:R-:W0:Y:S02]  /*1640*/  F2I.U64.TRUNC R18, R18 ;  /* 0x0000001200127311 */ /* 0x000e24000020d800 */
[----:B0-----:R-:W-:-:S04]  /*1650*/  IMAD.WIDE.U32 R22, R18, R20, RZ ;  /* 0x0000001412167225 */ /* 0x001fc800078e00ff */
[----:B------:R-:W-:Y:S01]  /*1660*/  IMAD R23, R18, R21, R23 ;  /* 0x0000001512177224 */ /* 0x000fe200078e0217 */
[----:B------:R-:W-:-:S03]  /*1670*/  IADD3 R9, P0, PT, RZ, -R22, RZ ;  /* 0x80000016ff097210 */ /* 0x000fc60007f1e0ff */
[----:B------:R-:W-:Y:S02]  /*1680*/  IMAD R23, R19, R20, R23 ;  /* 0x0000001413177224 */ /* 0x000fe400078e0217 */
[----:B------:R-:W-:-:S04]  /*1690*/  IMAD.HI.U32 R22, R18, R9, RZ ;  /* 0x0000000912167227 */ /* 0x000fc800078e00ff */
[----:B------:R-:W-:Y:S01]  /*16a0*/  IMAD.X R25, RZ, RZ, ~R23, P0 ;  /* 0x000000ffff197224 */ /* 0x000fe200000e0e17 */
[----:B------:R-:W-:-:S03]  /*16b0*/  MOV R23, R18 ;  /* 0x0000001200177202 */ /* 0x000fc60000000f00 */
[-C--:B------:R-:W-:Y:S02]  /*16c0*/  IMAD R27, R19, R25.reuse, RZ ;  /* 0x00000019131b7224 */ /* 0x080fe400078e02ff */
[----:B------:R-:W-:-:S04]  /*16d0*/  IMAD.WIDE.U32 R22, P0, R18, R25, R22 ;  /* 0x0000001912167225 */ /* 0x000fc80007800016 */
[----:B------:R-:W-:-:S04]  /*16e0*/  IMAD.HI.U32 R22, P1, R19, R9, R22 ;  /* 0x0000000913167227 */ /* 0x000fc80007820016 */
[----:B------:R-:W-:Y:S01]  /*16f0*/  IMAD.HI.U32 R9, R19, R25, RZ ;  /* 0x0000001913097227 */ /* 0x000fe200078e00ff */
[----:B------:R-:W-:-:S03]  /*1700*/  IADD3 R23, P2, PT, R27, R22, RZ ;  /* 0x000000161b177210 */ /* 0x000fc60007f5e0ff */
[----:B------:R-:W-:Y:S02]  /*1710*/  IMAD.X R9, R9, 0x1, R19, P0 ;  /* 0x0000000109097824 */ /* 0x000fe400000e0613 */
[----:B------:R-:W-:-:S03]  /*1720*/  IMAD.WIDE.U32 R18, R23, R20, RZ ;  /* 0x0000001417127225 */ /* 0x000fc600078e00ff */
[----:B------:R-:W-:Y:S01]  /*1730*/  IADD3.X R9, PT, PT, RZ, RZ, R9, P2, P1 ;  /* 0x000000ffff097210 */ /* 0x000fe200017e2409 */
[----:B------:R-:W-:Y:S01]  /*1740*/  IMAD R19, R23, R21, R19 ;  /* 0x0000001517137224 */ /* 0x000fe200078e0213 */
[----:B------:R-:W-:-:S03]  /*1750*/  IADD3 R25, P0, PT, RZ, -R18, RZ ;  /* 0x80000012ff197210 */ /* 0x000fc60007f1e0ff */
[----:B------:R-:W-:Y:S02]  /*1760*/  IMAD R18, R9, R20, R19 ;  /* 0x0000001409127224 */ /* 0x000fe400078e0213 */
[----:B------:R-:W-:-:S04]  /*1770*/  IMAD.HI.U32 R22, R23, R25, RZ ;  /* 0x0000001917167227 */ /* 0x000fc800078e00ff */
[----:B------:R-:W-:-:S04]  /*1780*/  IMAD.X R18, RZ, RZ, ~R18, P0 ;  /* 0x000000ffff127224 */ /* 0x000fc800000e0e12 */
[----:B------:R-:W-:-:S04]  /*1790*/  IMAD.WIDE.U32 R22, P0, R23, R18, R22 ;  /* 0x0000001217167225 */ /* 0x000fc80007800016 */
[C---:B------:R-:W-:Y:S02]  /*17a0*/  IMAD R19, R9.reuse, R18, RZ ;  /* 0x0000001209137224 */ /* 0x040fe400078e02ff */
[C---:B------:R-:W-:Y:S01]  /*17b0*/  IMAD.HI.U32 R22, P1, R9.reuse, R25, R22 ;  /* 0x0000001909167227 */ /* 0x040fe20007820016 */
[----:B------:R-:W-:Y:S02]  /*17c0*/  SEL R23, R24, R7, !P3 ;  /* 0x0000000718177207 */ /* 0x000fe40005800000 */
[----:B------:R-:W-:Y:S01]  /*17d0*/  IADD3.X R25, PT, PT, RZ, ~R8, RZ, P4, !PT ;  /* 0x80000008ff197210 */ /* 0x000fe200027fe4ff */
[----:B------:R-:W-:Y:S01]  /*17e0*/  IMAD.HI.U32 R18, R9, R18, RZ ;  /* 0x0000001209127227 */ /* 0x000fe200078e00ff */
[----:B------:R-:W-:-:S03]  /*17f0*/  IADD3 R22, P2, PT, R19, R22, RZ ;  /* 0x0000001613167210 */ /* 0x000fc60007f5e0ff */
[----:B------:R-:W-:Y:S01]  /*1800*/  IMAD.X R19, R18, 0x1, R9, P0 ;  /* 0x0000000112137824 */ /* 0x000fe200000e0609 */
[-C--:B------:R-:W-:Y:S01]  /*1810*/  SEL R9, R25, R8.reuse, !P3 ;  /* 0x0000000819097207 */ /* 0x080fe20005800000 */
[C---:B------:R-:W-:Y:S01]  /*1820*/  IMAD.HI.U32 R18, R22.reuse, R23, RZ ;  /* 0x0000001716127227 */ /* 0x040fe200078e00ff */
[----:B------:R-:W-:Y:S02]  /*1830*/  LOP3.LUT R8, R5, R8, RZ, 0x3c, !PT ;  /* 0x0000000805087212 */ /* 0x000fe400078e3cff */
[----:B------:R-:W-:Y:S01]  /*1840*/  IADD3.X R24, PT, PT, RZ, RZ, R19, P2, P1 ;  /* 0x000000ffff187210 */ /* 0x000fe200017e2413 */
[----:B------:R-:W-:Y:S02]  /*1850*/  IMAD.MOV.U32 R19, RZ, RZ, RZ ;  /* 0x000000ffff137224 */ /* 0x000fe400078e00ff */
[----:B------:R-:W-:-:S04]  /*1860*/  IMAD.WIDE.U32 R18, R22, R9, R18 ;  /* 0x0000000916127225 */ /* 0x000fc800078e0012 */
[C---:B------:R-:W-:Y:S02]  /*1870*/  IMAD R25, R24.reuse, R9, RZ ;  /* 0x0000000918197224 */ /* 0x040fe400078e02ff */
[----:B------:R-:W-:-:S04]  /*1880*/  IMAD.HI.U32 R18, P0, R24, R23, R18 ;  /* 0x0000001718127227 */ /* 0x000fc80007800012 */
[----:B------:R-:W-:Y:S01]  /*1890*/  IMAD.HI.U32 R22, R24, R9, RZ ;  /* 0x0000000918167227 */ /* 0x000fe200078e00ff */
[----:B------:R-:W-:-:S04]  /*18a0*/  IADD3 R25, P1, PT, R25, R18, RZ ;  /* 0x0000001219197210 */ /* 0x000fc80007f3e0ff */
[----:B------:R-:W-:Y:S01]  /*18b0*/  IADD3.X R22, PT, PT, R22, RZ, RZ, P0, !PT ;  /* 0x000000ff16167210 */ /* 0x000fe200007fe4ff */
[----:B------:R-:W-:-:S04]  /*18c0*/  IMAD.WIDE.U32 R18, R25, R20, RZ ;  /* 0x0000001419127225 */ /* 0x000fc800078e00ff */
[----:B------:R-:W-:Y:S01]  /*18d0*/  IMAD.X R27, RZ, RZ, R22, P1 ;  /* 0x000000ffff1b7224 */ /* 0x000fe200008e0616 */
[----:B------:R-:W-:Y:S01]  /*18e0*/  IADD3 R23, P1, PT, -R18, R23, RZ ;  /* 0x0000001712177210 */ /* 0x000fe20007f3e1ff */
[----:B------:R-:W-:-:S03]  /*18f0*/  IMAD R19, R25, R21, R19 ;  /* 0x0000001519137224 */ /* 0x000fc600078e0213 */
[-C--:B------:R-:W-:Y:S01]  /*1900*/  ISETP.GE.U32.AND P0, PT, R23, R20.reuse, PT ;  /* 0x000000141700720c */ /* 0x080fe20003f06070 */
[----:B------:R-:W-:-:S04]  /*1910*/  IMAD R18, R27, R20, R19 ;  /* 0x000000141b127224 */ /* 0x000fc800078e0213 */
[----:B------:R-:W-:Y:S01]  /*1920*/  IMAD.X R27, R9, 0x1, ~R18, P1 ;  /* 0x00000001091b7824 */ /* 0x000fe200008e0e12 */
[----:B------:R-:W-:Y:S01]  /*1930*/  IADD3 R9, P1, PT, R23, -R20, RZ ;  /* 0x8000001417097210 */ /* 0x000fe20007f3e0ff */
[----:B------:R-:W-:-:S03]  /*1940*/  VIADD R18, R25, 0x1 ;  /* 0x0000000119127836 */ /* 0x000fc60000000000 */
[CC--:B------:R-:W-:Y:S02]  /*1950*/  ISETP.GE.U32.AND.EX P0, PT, R27.reuse, R21.reuse, PT, P0 ;  /* 0x000000151b00720c */ /* 0x0c0fe40003f06100 */
[----:B------:R-:W-:Y:S02]  /*1960*/  IADD3.X R19, PT, PT, R27, ~R21, RZ, P1, !PT ;  /* 0x800000151b137210 */ /* 0x000fe40000ffe4ff */
[----:B------:R-:W-:Y:S02]  /*1970*/  SEL R9, R9, R23, P0 ;  /* 0x0000001709097207 */ /* 0x000fe40000000000 */
[----:B------:R-:W-:Y:S02]  /*1980*/  SEL R18, R18, R25, P0 ;  /* 0x0000001912127207 */ /* 0x000fe40000000000 */
[----:B------:R-:W-:Y:S02]  /*1990*/  SEL R19, R19, R27, P0 ;  /* 0x0000001b13137207 */ /* 0x000fe40000000000 */
[----:B------:R-:W-:Y:S01]  /*19a0*/  ISETP.GE.U32.AND P0, PT, R9, R20, PT ;  /* 0x000000140900720c */ /* 0x000fe20003f06070 */
[----:B------:R-:W-:Y:S01]  /*19b0*/  VIADD R9, R18, 0x1 ;  /* 0x0000000112097836 */ /* 0x000fe20000000000 */
[----:B------:R-:W-:-:S02]  /*19c0*/  ISETP.GE.AND P1, PT, R8, RZ, PT ;  /* 0x000000ff0800720c */ /* 0x000fc40003f26270 */
[----:B------:R-:W-:-:S04]  /*19d0*/  ISETP.GE.U32.AND.EX P0, PT, R19, R21, PT, P0 ;  /* 0x000000151300720c */ /* 0x000fc80003f06100 */
[----:B------:R-:W-:Y:S02]  /*19e0*/  SEL R9, R9, R18, P0 ;  /* 0x0000001209097207 */ /* 0x000fe40000000000 */
[----:B------:R-:W-:Y:S02]  /*19f0*/  ISETP.NE.U32.AND P0, PT, R6, RZ, PT ;  /* 0x000000ff0600720c */ /* 0x000fe40003f05070 */
[-C--:B------:R-:W-:Y:S02]  /*1a00*/  IADD3 R8, PT, PT, RZ, -R9.reuse, RZ ;  /* 0x80000009ff087210 */ /* 0x080fe40007ffe0ff */
[----:B------:R-:W-:Y:S01]  /*1a10*/  ISETP.NE.AND.EX P0, PT, R5, RZ, PT, P0 ;  /* 0x000000ff0500720c */ /* 0x000fe20003f05300 */
[----:B------:R-:W-:Y:S01]  /*1a20*/  IMAD.MOV.U32 R5, RZ, RZ, 0x0 ;  /* 0x00000000ff057424 */ /* 0x000fe200078e00ff */
[----:B------:R-:W-:-:S04]  /*1a30*/  SEL R8, R8, R9, !P1 ;  /* 0x0000000908087207 */ /* 0x000fc80004800000 */
[----:B------:R-:W-:Y:S01]  /*1a40*/  SEL R8, R8, 0xffffffff, P0 ;  /* 0xffffffff08087807 */ /* 0x000fe20000000000 */
[----:B------:R-:W-:Y:S06]  /*1a50*/  RET.REL.NODEC R4 `(_Z28ppl_cukernel_pad_fast3_nhwc8I6__halfLi0EEvliiifPKlS2_PK6float4PS3_) ;  /* 0xffffffe404687950 */ /* 0x000fec0003c3ffff */
.L_x_13:
[----:B------:R-:W-:-:S00]  /*1a60*/  BRA `(.L_x_13) ;  /* 0xfffffffc00fc7947 */ /* 0x000fc0000383ffff */
[----:B------:R-:W-:-:S00]  /*1a70*/  NOP ;  /* 0x0000000000007918 */ /* 0x000fc00000000000 */
        /* <DEDUP_REMOVED lines=8> */
.L_x_14:


//--------------------- .nv.shared.reserved.0     --------------------------
	.section	.nv.shared.reserved.0,"aw",@nobits
	.weak		__nv_reservedSMEM_offset_0_alias
	.size		__nv_reservedSMEM_offset_0_alias, 0, 64
	.other		__nv_reservedSMEM_offset_0_alias,@"STO_CUDA_RESERVED_SHARED STV_DEFAULT"
__nv_reservedSMEM_offset_0_alias:
	.zero		0
	.zero		64


//--------------------- .nv.constant0._Z28ppl_cukernel_pad_fast3_nhwc8I6__halfLi0EEvliiifPKlS2_PK6float4PS3_ --------------------------
	.section	.nv.constant0._Z28ppl_cukernel_pad_fast3_nhwc8I6__halfLi0EEvliiifPKlS2_PK6float4PS3_,"a",@progbits
	.sectionflags	@""
	.align	4
.nv.constant0._Z28ppl_cukernel_pad_fast3_nhwc8I6__halfLi0EEvliiifPKlS2_PK6float4PS3_:
	.zero		952


//--------------------- SYMBOLS --------------------------

	.type		.nv.reservedSmem.offset0,@object
	.size		.nv.reservedSmem.offset0,0x4
